def attn_fwd(
    Q,
    K,
    V,
    Out,
    Lse,
    sm_scale,
    stride_qz,
    stride_qh,
    stride_qm,
    stride_qk,
    stride_kz,
    stride_kh,
    stride_kn,
    stride_kk,
    stride_vz,
    stride_vh,
    stride_vn,
    stride_vk,
    stride_oz,
    stride_oh,
    stride_om,
    stride_ok,
    seqlen_q,
    seqlen_k,
    BLOCK_M: tl.constexpr,
    BLOCK_N: tl.constexpr,
    HEAD_DIM: tl.constexpr,
    CAUSAL: tl.constexpr,
):
    start_m = tl.program_id(0)
    off_hz = tl.program_id(1)
    q_off = off_hz * stride_qh
    k_off = off_hz * stride_kh
    v_off = off_hz * stride_vh
    offs_m = start_m * BLOCK_M + tl.arange(0, BLOCK_M)
    offs_d = tl.arange(0, HEAD_DIM)
    offs_n = tl.arange(0, BLOCK_N)
    q_ptrs = Q + q_off + offs_m[:, None] * stride_qm + offs_d[None, :] * stride_qk
    k_ptrs = K + k_off + offs_d[:, None] * stride_kk + offs_n[None, :] * stride_kn
    v_ptrs = V + v_off + offs_n[:, None] * stride_vn + offs_d[None, :] * stride_vk
    m_i = tl.full([BLOCK_M], float("-inf"), dtype=tl.float32)
    l_i = tl.zeros([BLOCK_M], dtype=tl.float32) + 1.0
    acc = tl.zeros([BLOCK_M, HEAD_DIM], dtype=tl.float32)
    q = tl.load(q_ptrs)
    acc, l_i, m_i = _attn_fwd_inner(
        acc,
        l_i,
        m_i,
        q,
        k_ptrs,
        v_ptrs,
        sm_scale,
        stride_kn,
        stride_vn,
        start_m,
        seqlen_k,
        BLOCK_M,
        BLOCK_N,
        HEAD_DIM,
        CAUSAL,
    )
    acc = acc / l_i[:, None]
    lse = m_i + tl.math.log2(l_i) / 1.4426950408889634
    o_ptrs = (
        Out
        + off_hz * stride_oh
        + offs_m[:, None] * stride_om
        + offs_d[None, :] * stride_ok
    )
    tl.store(o_ptrs, acc.to(Out.dtype.element_ty))
    tl.store(Lse + off_hz * seqlen_q + offs_m, lse)

# config = {"BLOCK_M": 64, "BLOCK_N": 64, "HEAD_DIM": 16, "arch": "sm_90", "causal": false, "dtype": "bf16", "num_stages": 2, "num_warps": 8}
# arch = sm_90


// ===== COMPILED SASS (sm_90a) =====

	.target	sm_90a

	.elftype	@"ET_EXEC"


//--------------------- .note.nv.tkinfo           --------------------------
	.section	.note.nv.tkinfo,"",@"SHT_NOTE"
	.sectionflags	@"SHF_NOTE_NV_TKINFO"
	.tkinfo
        /*0018*/ 	.word	0x00000002
        /*0030*/ 	.string	""
        /*0030*/ 	.string	"ptxas"
        /*0030*/ 	.string	"Cuda compilation tools, release 13.0, V13.0.88"
        /*0030*/ 	.string	"Build cuda_13.0.r13.0/compiler.36424714_0"
        /*0030*/ 	.string	"-v  -suppress-debug-info  -lineinfo  -arch sm_90a "



//--------------------- .note.nv.cuinfo           --------------------------
	.section	.note.nv.cuinfo,"",@"SHT_NOTE"
	.sectionflags	@"SHF_NOTE_NV_CUINFO"
        /*0018*/ 	.short	0x0002
        /*001a*/ 	.short	0x005a
        /*001c*/ 	.short	0x0082
	.zero		2


//--------------------- .nv.info                  --------------------------
	.section	.nv.info,"",@"SHT_CUDA_INFO"
	.align	4


	//----- nvinfo : EIATTR_REGCOUNT
	.align		4
        /*0000*/ 	.byte	0x04, 0x2f
        /*0002*/ 	.short	(.L_2 - .L_1)
	.align		4
.L_1:
        /*0004*/ 	.word	index@(attn_fwd)
        /*0008*/ 	.word	0x00000054


	//----- nvinfo : EIATTR_FRAME_SIZE
	.align		4
.L_2:
        /*000c*/ 	.byte	0x04, 0x11
        /*000e*/ 	.short	(.L_4 - .L_3)
	.align		4
.L_3:
        /*0010*/ 	.word	index@(attn_fwd)
        /*0014*/ 	.word	0x00000000


	//----- nvinfo : EIATTR_MIN_STACK_SIZE
	.align		4
.L_4:
        /*0018*/ 	.byte	0x04, 0x12
        /*001a*/ 	.short	(.L_6 - .L_5)
	.align		4
.L_5:
        /*001c*/ 	.word	index@(attn_fwd)
        /*0020*/ 	.word	0x00000000
.L_6:


//--------------------- .nv.compat                --------------------------
	.section	.nv.compat,"",@"SHT_CUDA_COMPAT_INFO"
	.align	4
        /*0000*/ 	.byte	0x02, 0x09, 0x01, 0x00, 0x02, 0x02, 0x04, 0x00, 0x02, 0x05, 0x05, 0x00, 0x03, 0x07, 0x01, 0x01
        /*0010*/ 	.byte	0x02, 0x03, 0x00, 0x00, 0x02, 0x06, 0x01, 0x00, 0x04, 0x0b, 0x08, 0x00, 0x00, 0x00, 0x00, 0x00
        /*0020*/ 	.byte	0x00, 0x00, 0x00, 0x00


//--------------------- .nv.info.attn_fwd         --------------------------
	.section	.nv.info.attn_fwd,"",@"SHT_CUDA_INFO"
	.sectionflags	@""
	.align	4


	//----- nvinfo : EIATTR_CUDA_API_VERSION
	.align		4
        /*0000*/ 	.byte	0x04, 0x37
        /*0002*/ 	.short	(.L_8 - .L_7)
.L_7:
        /*0004*/ 	.word	0x00000082


	//----- nvinfo : EIATTR_KPARAM_INFO
	.align		4
.L_8:
        /*0008*/ 	.byte	0x04, 0x17
        /*000a*/ 	.short	(.L_10 - .L_9)
.L_9:
        /*000c*/ 	.word	0x00000000
        /*0010*/ 	.short	0x0019
        /*0012*/ 	.short	0x0080
        /*0014*/ 	.byte	0x00, 0xf4, 0x21, 0x00


	//----- nvinfo : EIATTR_KPARAM_INFO
	.align		4
.L_10:
        /*0018*/ 	.byte	0x04, 0x17
        /*001a*/ 	.short	(.L_12 - .L_11)
.L_11:
        /*001c*/ 	.word	0x00000000
        /*0020*/ 	.short	0x0018
        /*0022*/ 	.short	0x0078
        /*0024*/ 	.byte	0x00, 0xf4, 0x21, 0x00


	//----- nvinfo : EIATTR_KPARAM_INFO
	.align		4
.L_12:
        /*0028*/ 	.byte	0x04, 0x17
        /*002a*/ 	.short	(.L_14 - .L_13)
.L_13:
        /*002c*/ 	.word	0x00000000
        /*0030*/ 	.short	0x0017
        /*0032*/ 	.short	0x0070
        /*0034*/ 	.byte	0x00, 0xf0, 0x11, 0x00


	//----- nvinfo : EIATTR_KPARAM_INFO
	.align		4
.L_14:
        /*0038*/ 	.byte	0x04, 0x17
        /*003a*/ 	.short	(.L_16 - .L_15)
.L_15:
        /*003c*/ 	.word	0x00000000
        /*0040*/ 	.short	0x0016
        /*0042*/ 	.short	0x006c
        /*0044*/ 	.byte	0x00, 0xf0, 0x11, 0x00


	//----- nvinfo : EIATTR_KPARAM_INFO
	.align		4
.L_16:
        /*0048*/ 	.byte	0x04, 0x17
        /*004a*/ 	.short	(.L_18 - .L_17)
.L_17:
        /*004c*/ 	.word	0x00000000
        /*0050*/ 	.short	0x0015
        /*0052*/ 	.short	0x0068
        /*0054*/ 	.byte	0x00, 0xf0, 0x11, 0x00


	//----- nvinfo : EIATTR_KPARAM_INFO
	.align		4
.L_18:
        /*0058*/ 	.byte	0x04, 0x17
        /*005a*/ 	.short	(.L_20 - .L_19)
.L_19:
        /*005c*/ 	.word	0x00000000
        /*0060*/ 	.short	0x0014
        /*0062*/ 	.short	0x0064
        /*0064*/ 	.byte	0x00, 0xf0, 0x11, 0x00


	//----- nvinfo : EIATTR_KPARAM_INFO
	.align		4
.L_20:
        /*0068*/ 	.byte	0x04, 0x17
        /*006a*/ 	.short	(.L_22 - .L_21)
.L_21:
        /*006c*/ 	.word	0x00000000
        /*0070*/ 	.short	0x0013
        /*0072*/ 	.short	0x0060
        /*0074*/ 	.byte	0x00, 0xf0, 0x11, 0x00


	//----- nvinfo : EIATTR_KPARAM_INFO
	.align		4
.L_22:
        /*0078*/ 	.byte	0x04, 0x17
        /*007a*/ 	.short	(.L_24 - .L_23)
.L_23:
        /*007c*/ 	.word	0x00000000
        /*0080*/ 	.short	0x0012
        /*0082*/ 	.short	0x005c
        /*0084*/ 	.byte	0x00, 0xf0, 0x11, 0x00


	//----- nvinfo : EIATTR_KPARAM_INFO
	.align		4
.L_24:
        /*0088*/ 	.byte	0x04, 0x17
        /*008a*/ 	.short	(.L_26 - .L_25)
.L_25:
        /*008c*/ 	.word	0x00000000
        /*0090*/ 	.short	0x0011
        /*0092*/ 	.short	0x0058
        /*0094*/ 	.byte	0x00, 0xf0, 0x11, 0x00


	//----- nvinfo : EIATTR_KPARAM_INFO
	.align		4
.L_26:
        /*0098*/ 	.byte	0x04, 0x17
        /*009a*/ 	.short	(.L_28 - .L_27)
.L_27:
        /*009c*/ 	.word	0x00000000
        /*00a0*/ 	.short	0x0010
        /*00a2*/ 	.short	0x0054
        /*00a4*/ 	.byte	0x00, 0xf0, 0x11, 0x00


	//----- nvinfo : EIATTR_KPARAM_INFO
	.align		4
.L_28:
        /*00a8*/ 	.byte	0x04, 0x17
        /*00aa*/ 	.short	(.L_30 - .L_29)
.L_29:
        /*00ac*/ 	.word	0x00000000
        /*00b0*/ 	.short	0x000f
        /*00b2*/ 	.short	0x0050
        /*00b4*/ 	.byte	0x00, 0xf0, 0x11, 0x00


	//----- nvinfo : EIATTR_KPARAM_INFO
	.align		4
.L_30:
        /*00b8*/ 	.byte	0x04, 0x17
        /*00ba*/ 	.short	(.L_32 - .L_31)
.L_31:
        /*00bc*/ 	.word	0x00000000
        /*00c0*/ 	.short	0x000e
        /*00c2*/ 	.short	0x004c
        /*00c4*/ 	.byte	0x00, 0xf0, 0x11, 0x00


	//----- nvinfo : EIATTR_KPARAM_INFO
	.align		4
.L_32:
        /*00c8*/ 	.byte	0x04, 0x17
        /*00ca*/ 	.short	(.L_34 - .L_33)
.L_33:
        /*00cc*/ 	.word	0x00000000
        /*00d0*/ 	.short	0x000d
        /*00d2*/ 	.short	0x0048
        /*00d4*/ 	.byte	0x00, 0xf0, 0x11, 0x00


	//----- nvinfo : EIATTR_KPARAM_INFO
	.align		4
.L_34:
        /*00d8*/ 	.byte	0x04, 0x17
        /*00da*/ 	.short	(.L_36 - .L_35)
.L_35:
        /*00dc*/ 	.word	0x00000000
        /*00e0*/ 	.short	0x000c
        /*00e2*/ 	.short	0x0044
        /*00e4*/ 	.byte	0x00, 0xf0, 0x11, 0x00


	//----- nvinfo : EIATTR_KPARAM_INFO
	.align		4
.L_36:
        /*00e8*/ 	.byte	0x04, 0x17
        /*00ea*/ 	.short	(.L_38 - .L_37)
.L_37:
        /*00ec*/ 	.word	0x00000000
        /*00f0*/ 	.short	0x000b
        /*00f2*/ 	.short	0x0040
        /*00f4*/ 	.byte	0x00, 0xf0, 0x11, 0x00


	//----- nvinfo : EIATTR_KPARAM_INFO
	.align		4
.L_38:
        /*00f8*/ 	.byte	0x04, 0x17
        /*00fa*/ 	.short	(.L_40 - .L_39)
.L_39:
        /*00fc*/ 	.word	0x00000000
        /*0100*/ 	.short	0x000a
        /*0102*/ 	.short	0x003c
        /*0104*/ 	.byte	0x00, 0xf0, 0x11, 0x00


	//----- nvinfo : EIATTR_KPARAM_INFO
	.align		4
.L_40:
        /*0108*/ 	.byte	0x04, 0x17
        /*010a*/ 	.short	(.L_42 - .L_41)
.L_41:
        /*010c*/ 	.word	0x00000000
        /*0110*/ 	.short	0x0009
        /*0112*/ 	.short	0x0038
        /*0114*/ 	.byte	0x00, 0xf0, 0x11, 0x00


	//----- nvinfo : EIATTR_KPARAM_INFO
	.align		4
.L_42:
        /*0118*/ 	.byte	0x04, 0x17
        /*011a*/ 	.short	(.L_44 - .L_43)
.L_43:
        /*011c*/ 	.word	0x00000000
        /*0120*/ 	.short	0x0008
        /*0122*/ 	.short	0x0034
        /*0124*/ 	.byte	0x00, 0xf0, 0x11, 0x00


	//----- nvinfo : EIATTR_KPARAM_INFO
	.align		4
.L_44:
        /*0128*/ 	.byte	0x04, 0x17
        /*012a*/ 	.short	(.L_46 - .L_45)
.L_45:
        /*012c*/ 	.word	0x00000000
        /*0130*/ 	.short	0x0007
        /*0132*/ 	.short	0x0030
        /*0134*/ 	.byte	0x00, 0xf0, 0x11, 0x00


	//----- nvinfo : EIATTR_KPARAM_INFO
	.align		4
.L_46:
        /*0138*/ 	.byte	0x04, 0x17
        /*013a*/ 	.short	(.L_48 - .L_47)
.L_47:
        /*013c*/ 	.word	0x00000000
        /*0140*/ 	.short	0x0006
        /*0142*/ 	.short	0x002c
        /*0144*/ 	.byte	0x00, 0xf0, 0x11, 0x00


	//----- nvinfo : EIATTR_KPARAM_INFO
	.align		4
.L_48:
        /*0148*/ 	.byte	0x04, 0x17
        /*014a*/ 	.short	(.L_50 - .L_49)
.L_49:
        /*014c*/ 	.word	0x00000000
        /*0150*/ 	.short	0x0005
        /*0152*/ 	.short	0x0028
        /*0154*/ 	.byte	0x00, 0xf0, 0x11, 0x00


	//----- nvinfo : EIATTR_KPARAM_INFO
	.align		4
.L_50:
        /*0158*/ 	.byte	0x04, 0x17
        /*015a*/ 	.short	(.L_52 - .L_51)
.L_51:
        /*015c*/ 	.word	0x00000000
        /*0160*/ 	.short	0x0004
        /*0162*/ 	.short	0x0020
        /*0164*/ 	.byte	0x00, 0xf4, 0x21, 0x00


	//----- nvinfo : EIATTR_KPARAM_INFO
	.align		4
.L_52:
        /*0168*/ 	.byte	0x04, 0x17
        /*016a*/ 	.short	(.L_54 - .L_53)
.L_53:
        /*016c*/ 	.word	0x00000000
        /*0170*/ 	.short	0x0003
        /*0172*/ 	.short	0x0018
        /*0174*/ 	.byte	0x00, 0xf4, 0x21, 0x00


	//----- nvinfo : EIATTR_KPARAM_INFO
	.align		4
.L_54:
        /*0178*/ 	.byte	0x04, 0x17
        /*017a*/ 	.short	(.L_56 - .L_55)
.L_55:
        /*017c*/ 	.word	0x00000000
        /*0180*/ 	.short	0x0002
        /*0182*/ 	.short	0x0010
        /*0184*/ 	.byte	0x00, 0xf4, 0x21, 0x00


	//----- nvinfo : EIATTR_KPARAM_INFO
	.align		4
.L_56:
        /*0188*/ 	.byte	0x04, 0x17
        /*018a*/ 	.short	(.L_58 - .L_57)
.L_57:
        /*018c*/ 	.word	0x00000000
        /*0190*/ 	.short	0x0001
        /*0192*/ 	.short	0x0008
        /*0194*/ 	.byte	0x00, 0xf4, 0x21, 0x00


	//----- nvinfo : EIATTR_KPARAM_INFO
	.align		4
.L_58:
        /*0198*/ 	.byte	0x04, 0x17
        /*019a*/ 	.short	(.L_60 - .L_59)
.L_59:
        /*019c*/ 	.word	0x00000000
        /*01a0*/ 	.short	0x0000
        /*01a2*/ 	.short	0x0000
        /*01a4*/ 	.byte	0x00, 0xf4, 0x21, 0x00


	//----- nvinfo : EIATTR_SPARSE_MMA_MASK
	.align		4
.L_60:
        /*01a8*/ 	.byte	0x03, 0x50
        /*01aa*/ 	.short	0x0000


	//----- nvinfo : EIATTR_MAXREG_COUNT
	.align		4
        /*01ac*/ 	.byte	0x03, 0x1b
        /*01ae*/ 	.short	0x00ff


	//----- nvinfo : EIATTR_NUM_BARRIERS
	.align		4
        /*01b0*/ 	.byte	0x02, 0x4c
        /*01b2*/ 	.byte	0x01
	.zero		1


	//----- nvinfo : EIATTR_MERCURY_ISA_VERSION
	.align		4
        /*01b4*/ 	.byte	0x03, 0x5f
        /*01b6*/ 	.short	0x0101


	//----- nvinfo : EIATTR_COOP_GROUP_MASK_REGIDS
	.align		4
        /*01b8*/ 	.byte	0x04, 0x29
        /*01ba*/ 	.short	(.L_62 - .L_61)


	//   ....[0]....
.L_61:
        /*01bc*/ 	.word	0xffffffff


	//   ....[1]....
        /*01c0*/ 	.word	0xffffffff


	//   ....[2]....
        /*01c4*/ 	.word	0xffffffff


	//   ....[3]....
        /*01c8*/ 	.word	0xffffffff


	//   ....[4]....
        /*01cc*/ 	.word	0xffffffff


	//   ....[5]....
        /*01d0*/ 	.word	0xffffffff


	//   ....[6]....
        /*01d4*/ 	.word	0xffffffff


	//   ....[7]....
        /*01d8*/ 	.word	0xffffffff


	//----- nvinfo : EIATTR_COOP_GROUP_INSTR_OFFSETS
	.align		4
.L_62:
        /*01dc*/ 	.byte	0x04, 0x28
        /*01de*/ 	.short	(.L_64 - .L_63)


	//   ....[0]....
.L_63:
        /*01e0*/ 	.word	0x00000c70


	//   ....[1]....
        /*01e4*/ 	.word	0x00000d10


	//   ....[2]....
        /*01e8*/ 	.word	0x00000ef0


	//   ....[3]....
        /*01ec*/ 	.word	0x00000f80


	//   ....[4]....
        /*01f0*/ 	.word	0x000019d0


	//   ....[5]....
        /*01f4*/ 	.word	0x000019e0


	//   ....[6]....
        /*01f8*/ 	.word	0x00001a40


	//   ....[7]....
        /*01fc*/ 	.word	0x00001a50


	//----- nvinfo : EIATTR_EXIT_INSTR_OFFSETS
	.align		4
.L_64:
        /*0200*/ 	.byte	0x04, 0x1c
        /*0202*/ 	.short	(.L_66 - .L_65)


	//   ....[0]....
.L_65:
        /*0204*/ 	.word	0x00002530


	//   ....[1]....
        /*0208*/ 	.word	0x00002560


	//----- nvinfo : EIATTR_REQNTID
	.align		4
.L_66:
        /*020c*/ 	.byte	0x04, 0x10
        /*020e*/ 	.short	(.L_68 - .L_67)
.L_67:
        /*0210*/ 	.word	0x00000100
        /*0214*/ 	.word	0x00000001
        /*0218*/ 	.word	0x00000001


	//----- nvinfo : EIATTR_CBANK_PARAM_SIZE
	.align		4
.L_68:
        /*021c*/ 	.byte	0x03, 0x19
        /*021e*/ 	.short	0x0088


	//----- nvinfo : EIATTR_PARAM_CBANK
	.align		4
        /*0220*/ 	.byte	0x04, 0x0a
        /*0222*/ 	.short	(.L_70 - .L_69)
	.align		4
.L_69:
        /*0224*/ 	.word	index@(.nv.constant0.attn_fwd)
        /*0228*/ 	.short	0x0210
        /*022a*/ 	.short	0x0088


	//----- nvinfo : EIATTR_SW_WAR
	.align		4
.L_70:
        /*022c*/ 	.byte	0x04, 0x36
        /*022e*/ 	.short	(.L_72 - .L_71)
.L_71:
        /*0230*/ 	.word	0x00000008
.L_72:


//--------------------- .nv.callgraph             --------------------------
	.section	.nv.callgraph,"",@"SHT_CUDA_CALLGRAPH"
	.align	4
	.sectionentsize	8
	.align		4
        /*0000*/ 	.word	0x00000000
	.align		4
        /*0004*/ 	.word	0xffffffff
	.align		4
        /*0008*/ 	.word	0x00000000
	.align		4
        /*000c*/ 	.word	0xfffffffe
	.align		4
        /*0010*/ 	.word	0x00000000
	.align		4
        /*0014*/ 	.word	0xfffffffd
	.align		4
        /*0018*/ 	.word	0x00000000
	.align		4
        /*001c*/ 	.word	0xfffffffc


//--------------------- .nv.constant4             --------------------------
	.section	.nv.constant4,"a",@progbits
	.align	8
	.align		8
.nv.constant4:
        /*0000*/ 	.dword	_$_str


//--------------------- .text.attn_fwd            --------------------------
	.section	.text.attn_fwd,"ax",@progbits
	.align	128
        .global         attn_fwd
        .type           attn_fwd,@function
        .size           attn_fwd,(.L_x_3 - attn_fwd)
        .other          attn_fwd,@"STO_CUDA_ENTRY STV_DEFAULT"
attn_fwd:
.text.attn_fwd:
[----:B------:R-:W-:Y:S01]  /*0000*/  LDC R1, c[0x0][0x28] ;  /* 0x00000a00ff017b82 */ /* 0x000fe20000000800 */
[----:B------:R-:W0:Y:S07]  /*0010*/  S2R R0, SR_TID.X ;  /* 0x0000000000007919 */ /* 0x000e2e0000002100 */
[----:B------:R-:W1:Y:S01]  /*0020*/  S2UR UR16, SR_CTAID.Y ;  /* 0x00000000001079c3 */ /* 0x000e620000002600 */
[----:B------:R-:W-:Y:S01]  /*0030*/  ULDC.64 UR4, c[0x0][0x240] ;  /* 0x0000900000047ab9 */ /* 0x000fe20000000a00 */
[----:B------:R-:W-:Y:S01]  /*0040*/  ULDC.64 UR18, c[0x0][0x208] ;  /* 0x0000820000127ab9 */ /* 0x000fe20000000a00 */
[----:B------:R-:W2:Y:S05]  /*0050*/  S2R R3, SR_CTAID.X ;  /* 0x0000000000037919 */ /* 0x000eaa0000002500 */
[----:B------:R-:W3:Y:S08]  /*0060*/  LDC R6, c[0x0][0x248] ;  /* 0x00009200ff067b82 */ /* 0x000ef00000000800 */
[----:B------:R-:W4:Y:S01]  /*0070*/  LDC.64 R10, c[0x0][0x210] ;  /* 0x00008400ff0a7b82 */ /* 0x000f220000000a00 */
[----:B-1----:R-:W-:-:S04]  /*0080*/  UIMAD UR4, UR16, UR4, URZ ;  /* 0x00000004100472a4 */ /* 0x002fc8000f8e023f */
[----:B------:R-:W-:Y:S01]  /*0090*/  USHF.L.U32 UR6, UR4, 0x1, URZ ;  /* 0x0000000104067899 */ /* 0x000fe2000800063f */
[----:B0-----:R-:W-:Y:S02]  /*00a0*/  LOP3.LUT R12, R0, 0x3f, RZ, 0xc0, !PT ;  /* 0x0000003f000c7812 */ /* 0x001fe400078ec0ff */
[----:B------:R-:W-:Y:S02]  /*00b0*/  SHF.R.U32.HI R14, RZ, 0x6, R0 ;  /* 0x00000006ff0e7819 */ /* 0x000fe40000011600 */
[----:B--2---:R-:W-:Y:S02]  /*00c0*/  LEA R2, R3, R12, 0x6 ;  /* 0x0000000c03027211 */ /* 0x004fe400078e30ff */
[----:B------:R-:W-:-:S03]  /*00d0*/  SGXT.U32 R14, R14, 0x2 ;  /* 0x000000020e0e781a */ /* 0x000fc60000000000 */
[----:B------:R-:W-:Y:S01]  /*00e0*/  IMAD R3, R2, UR5, RZ ;  /* 0x0000000502037c24 */ /* 0x000fe2000f8e02ff */
[----:B------:R-:W-:Y:S01]  /*00f0*/  UIMAD.WIDE UR4, UR4, 0x2, URZ ;  /* 0x00000002040478a5 */ /* 0x000fe2000f8e023f */
[----:B---3--:R-:W-:Y:S02]  /*0100*/  IMAD R7, R14, R6, RZ ;  /* 0x000000060e077224 */ /* 0x008fe400078e02ff */
[C---:B------:R-:W-:Y:S01]  /*0110*/  IMAD.HI R4, R3.reuse, 0x2, RZ ;  /* 0x0000000203047827 */ /* 0x040fe200078e02ff */
[----:B------:R-:W-:Y:S02]  /*0120*/  SHF.L.U32 R5, R3, 0x1, RZ ;  /* 0x0000000103057819 */ /* 0x000fe400000006ff */
[C---:B------:R-:W-:Y:S02]  /*0130*/  LEA R9, R6.reuse, R7, 0x2 ;  /* 0x0000000706097211 */ /* 0x040fe400078e10ff */
[----:B----4-:R-:W-:Y:S02]  /*0140*/  IADD3 R10, P0, P1, R5, UR6, R10 ;  /* 0x00000006050a7c10 */ /* 0x010fe4000f91e00a */
[----:B------:R-:W-:-:S02]  /*0150*/  LEA R3, R6, R9, 0x2 ;  /* 0x0000000906037211 */ /* 0x000fc400078e10ff */
[----:B------:R-:W-:Y:S02]  /*0160*/  IADD3.X R16, R4, UR5, R11, P0, P1 ;  /* 0x0000000504107c10 */ /* 0x000fe400087e240b */
[----:B------:R-:W-:Y:S02]  /*0170*/  LEA R11, R6, R3, 0x2 ;  /* 0x00000003060b7211 */ /* 0x000fe400078e10ff */
[-C--:B------:R-:W-:Y:S02]  /*0180*/  LEA R4, P0, R7, R10.reuse, 0x1 ;  /* 0x0000000a07047211 */ /* 0x080fe400078008ff */
[-C--:B------:R-:W-:Y:S02]  /*0190*/  LEA R6, P1, R9, R10.reuse, 0x1 ;  /* 0x0000000a09067211 */ /* 0x080fe400078208ff */
[-C--:B------:R-:W-:Y:S02]  /*01a0*/  LEA R8, P2, R3, R10.reuse, 0x1 ;  /* 0x0000000a03087211 */ /* 0x080fe400078408ff */
[----:B------:R-:W-:-:S02]  /*01b0*/  LEA R10, P3, R11, R10, 0x1 ;  /* 0x0000000a0b0a7211 */ /* 0x000fc400078608ff */
[-C--:B------:R-:W-:Y:S02]  /*01c0*/  LEA.HI.X.SX32 R5, R7, R16.reuse, 0x1, P0 ;  /* 0x0000001007057211 */ /* 0x080fe400000f0eff */
[-C--:B------:R-:W-:Y:S02]  /*01d0*/  LEA.HI.X.SX32 R7, R9, R16.reuse, 0x1, P1 ;  /* 0x0000001009077211 */ /* 0x080fe400008f0eff */
[-C--:B------:R-:W-:Y:S01]  /*01e0*/  LEA.HI.X.SX32 R9, R3, R16.reuse, 0x1, P2 ;  /* 0x0000001003097211 */ /* 0x080fe200010f0eff */
[----:B------:R0:W2:Y:S01]  /*01f0*/  LDG.E.U16 R15, desc[UR18][R4.64] ;  /* 0x00000012040f7981 */ /* 0x0000a2000c1e1500 */
[----:B------:R-:W-:Y:S01]  /*0200*/  LEA.HI.X.SX32 R11, R11, R16, 0x1, P3 ;  /* 0x000000100b0b7211 */ /* 0x000fe200018f0eff */
[----:B------:R-:W1:Y:S02]  /*0210*/  LDC R3, c[0x0][0x280] ;  /* 0x0000a000ff037b82 */ /* 0x000e640000000800 */
[----:B------:R3:W4:Y:S04]  /*0220*/  LDG.E.U16 R6, desc[UR18][R6.64] ;  /* 0x0000001206067981 */ /* 0x000728000c1e1500 */
[----:B------:R-:W5:Y:S04]  /*0230*/  LDG.E.U16 R9, desc[UR18][R8.64] ;  /* 0x0000001208097981 */ /* 0x000f68000c1e1500 */
[----:B------:R-:W4:Y:S01]  /*0240*/  LDG.E.U16 R10, desc[UR18][R10.64] ;  /* 0x000000120a0a7981 */ /* 0x000f22000c1e1500 */
[----:B------:R-:W3:Y:S01]  /*0250*/  S2UR UR17, SR_CgaCtaId ;  /* 0x00000000001179c3 */ /* 0x000ee20000008800 */
[C---:B------:R-:W-:Y:S01]  /*0260*/  LOP3.LUT R13, R0.reuse, 0xc0, RZ, 0xc0, !PT ;  /* 0x000000c0000d7812 */ /* 0x040fe200078ec0ff */
[----:B------:R-:W-:Y:S01]  /*0270*/  UMOV UR4, 0x400 ;  /* 0x0000040000047882 */ /* 0x000fe20000000000 */
[----:B------:R-:W-:-:S02]  /*0280*/  SHF.L.U32 R21, R0, 0x1, RZ ;  /* 0x0000000100157819 */ /* 0x000fc400000006ff */
[----:B------:R-:W-:-:S04]  /*0290*/  SHF.R.U32.HI R16, RZ, 0x2, R13 ;  /* 0x00000002ff107819 */ /* 0x000fc8000001160d */
[----:B0-----:R-:W-:Y:S02]  /*02a0*/  LOP3.LUT R4, R16, 0x1fe, R21, 0x78, !PT ;  /* 0x000001fe10047812 */ /* 0x001fe400078e7815 */
[----:B-1----:R-:W-:Y:S02]  /*02b0*/  ISETP.GE.AND P0, PT, R3, 0x1, PT ;  /* 0x000000010300780c */ /* 0x002fe40003f06270 */
[----:B------:R-:W-:Y:S02]  /*02c0*/  LOP3.LUT R5, R4, 0x40, RZ, 0x3c, !PT ;  /* 0x0000004004057812 */ /* 0x000fe400078e3cff */
[----:B---3--:R-:W-:Y:S01]  /*02d0*/  SHF.R.U32.HI R7, RZ, 0x5, R0 ;  /* 0x00000005ff077819 */ /* 0x008fe20000011600 */
[----:B------:R-:W-:-:S03]  /*02e0*/  ULEA UR17, UR17, UR4, 0x18 ;  /* 0x0000000411117291 */ /* 0x000fc6000f8ec03f */
[----:B------:R-:W-:Y:S02]  /*02f0*/  R2UR UR20, R7 ;  /* 0x00000000071472ca */ /* 0x000fe400000e0000 */
[----:B------:R-:W-:Y:S02]  /*0300*/  CS2R R56, SRZ ;  /* 0x0000000000387805 */ /* 0x000fe4000001ff00 */
[----:B------:R-:W-:Y:S02]  /*0310*/  MOV R7, 0xff800000 ;  /* 0xff80000000077802 */ /* 0x000fe40000000f00 */
[----:B------:R-:W-:Y:S02]  /*0320*/  CS2R R58, SRZ ;  /* 0x00000000003a7805 */ /* 0x000fe4000001ff00 */
[----:B------:R-:W-:Y:S02]  /*0330*/  MOV R20, 0x3f800000 ;  /* 0x3f80000000147802 */ /* 0x000fe40000000f00 */
[----:B------:R-:W-:-:S02]  /*0340*/  MOV R22, 0x3f800000 ;  /* 0x3f80000000167802 */ /* 0x000fc40000000f00 */
[----:B------:R-:W-:Y:S01]  /*0350*/  MOV R64, 0xff800000 ;  /* 0xff80000000407802 */ /* 0x000fe20000000f00 */
[----:B--2---:R0:W-:Y:S04]  /*0360*/  STS.U16 [R4+UR17], R15 ;  /* 0x0000000f04007988 */ /* 0x0041e80008000411 */
[----:B-----5:R0:W-:Y:S04]  /*0370*/  STS.U16 [R4+UR17+0x400], R9 ;  /* 0x0004000904007988 */ /* 0x0201e80008000411 */
[----:B----4-:R0:W-:Y:S04]  /*0380*/  STS.U16 [R5+UR17+0x200], R6 ;  /* 0x0002000605007988 */ /* 0x0101e80008000411 */
[----:B------:R0:W-:Y:S01]  /*0390*/  STS.U16 [R5+UR17+0x600], R10 ;  /* 0x0006000a05007988 */ /* 0x0001e20008000411 */
[----:B------:R-:W-:Y:S05]  /*03a0*/  @!P0 BRA `(.L_x_0) ;  /* 0x0000001400d88947 */ /* 0x000fea0003800000 */
[----:B------:R-:W1:Y:S01]  /*03b0*/  LDC.64 R16, c[0x0][0x250] ;  /* 0x00009400ff107b82 */ /* 0x000e620000000a00 */
[----:B------:R-:W-:Y:S01]  /*03c0*/  LOP3.LUT R7, R0, 0xf, RZ, 0xc0, !PT ;  /* 0x0000000f00077812 */ /* 0x000fe200078ec0ff */
[----:B------:R-:W-:Y:S01]  /*03d0*/  ULDC UR4, c[0x0][0x258] ;  /* 0x0000960000047ab9 */ /* 0x000fe20000000800 */
[--C-:B------:R-:W-:Y:S01]  /*03e0*/  SHF.R.U32.HI R11, RZ, 0x4, R0.reuse ;  /* 0x00000004ff0b7819 */ /* 0x100fe20000011600 */
[----:B------:R-:W-:Y:S01]  /*03f0*/  ULDC.64 UR6, c[0x0][0x220] ;  /* 0x0000880000067ab9 */ /* 0x000fe20000000a00 */
[----:B0-----:R-:W-:Y:S01]  /*0400*/  SHF.R.S32.HI R6, RZ, 0x6, R0 ;  /* 0x00000006ff067819 */ /* 0x001fe20000011400 */
[----:B------:R-:W-:Y:S01]  /*0410*/  IMAD R8, R7, UR4, RZ ;  /* 0x0000000407087c24 */ /* 0x000fe2000f8e02ff */
[----:B------:R-:W-:Y:S01]  /*0420*/  ULDC.64 UR4, c[0x0][0x218] ;  /* 0x0000860000047ab9 */ /* 0x000fe20000000a00 */
[----:B------:R-:W0:Y:S01]  /*0430*/  LDC.64 R18, c[0x0][0x260] ;  /* 0x00009800ff127b82 */ /* 0x000e220000000a00 */
[----:B------:R-:W-:Y:S01]  /*0440*/  SGXT R6, R6, 0x1 ;  /* 0x000000010606781a */ /* 0x000fe20000000200 */
[----:B------:R-:W-:Y:S01]  /*0450*/  UIADD3 UR21, UR17, 0x800, URZ ;  /* 0x0000080011157890 */ /* 0x000fe2000fffe03f */
[----:B------:R-:W-:Y:S01]  /*0460*/  SHF.L.U32 R10, R8, 0x1, RZ ;  /* 0x00000001080a7819 */ /* 0x000fe200000006ff */
[----:B------:R-:W-:Y:S01]  /*0470*/  USHF.R.U32.HI UR12, URZ, 0x4, UR17 ;  /* 0x000000043f0c7899 */ /* 0x000fe20008011611 */
[----:B------:R-:W-:-:S02]  /*0480*/  LOP3.LUT R6, R6, 0x90, RZ, 0xc0, !PT ;  /* 0x0000009006067812 */ /* 0x000fc400078ec0ff */
[----:B------:R-:W-:Y:S02]  /*0490*/  CS2R R56, SRZ ;  /* 0x0000000000387805 */ /* 0x000fe4000001ff00 */
[----:B------:R-:W-:Y:S01]  /*04a0*/  MOV R23, 0xff800000 ;  /* 0xff80000000177802 */ /* 0x000fe20000000f00 */
[----:B------:R-:W2:Y:S01]  /*04b0*/  LDC R15, c[0x0][0x268] ;  /* 0x00009a00ff0f7b82 */ /* 0x000ea20000000800 */
[----:B------:R-:W-:Y:S02]  /*04c0*/  LOP3.LUT R6, R6, 0x17e, R21, 0x78, !PT ;  /* 0x0000017e06067812 */ /* 0x000fe400078e7815 */
[----:B------:R-:W-:Y:S02]  /*04d0*/  CS2R R58, SRZ ;  /* 0x00000000003a7805 */ /* 0x000fe4000001ff00 */
[----:B------:R-:W-:Y:S01]  /*04e0*/  MOV R21, RZ ;  /* 0x000000ff00157202 */ /* 0x000fe20000000f00 */
[----:B------:R-:W-:Y:S01]  /*04f0*/  UMOV UR10, 0xffffffc0 ;  /* 0xffffffc0000a7882 */ /* 0x000fe20000000000 */
[----:B------:R-:W-:Y:S01]  /*0500*/  MOV R22, 0x3f800000 ;  /* 0x3f80000000167802 */ /* 0x000fe20000000f00 */
[----:B------:R-:W-:Y:S01]  /*0510*/  UMOV UR11, 0x3fffffef ;  /* 0x3fffffef000b7882 */ /* 0x000fe20000000000 */
[----:B------:R-:W-:Y:S01]  /*0520*/  USGXT.U32 UR12, UR12, 0xe ;  /* 0x0000000e0c0c789a */ /* 0x000fe20008000000 */
[----:B-1----:R-:W-:Y:S01]  /*0530*/  IMAD R16, R16, UR16, RZ ;  /* 0x0000001010107c24 */ /* 0x002fe2000f8e02ff */
[----:B------:R-:W-:Y:S01]  /*0540*/  ULDC UR22, c[0x0][0x238] ;  /* 0x00008e0000167ab9 */ /* 0x000fe20000000800 */
[----:B------:R-:W-:-:S03]  /*0550*/  UMOV UR13, 0x40000040 ;  /* 0x40000040000d7882 */ /* 0x000fc60000000000 */
[C---:B------:R-:W-:Y:S01]  /*0560*/  SHF.L.U32 R7, R16.reuse, 0x1, RZ ;  /* 0x0000000110077819 */ /* 0x040fe200000006ff */
[----:B------:R-:W-:-:S03]  /*0570*/  IMAD.HI R16, R16, 0x2, RZ ;  /* 0x0000000210107827 */ /* 0x000fc600078e02ff */
[----:B------:R-:W-:Y:S01]  /*0580*/  IADD3 R77, P0, P1, R10, UR4, R7 ;  /* 0x000000040a4d7c10 */ /* 0x000fe2000f91e007 */
[----:B0-----:R-:W-:Y:S01]  /*0590*/  IMAD R18, R18, UR16, RZ ;  /* 0x0000001012127c24 */ /* 0x001fe2000f8e02ff */
[----:B------:R-:W-:Y:S01]  /*05a0*/  SGXT.U32 R10, R11, 0x4 ;  /* 0x000000040b0a781a */ /* 0x000fe20000000000 */
[----:B------:R-:W-:Y:S01]  /*05b0*/  IMAD R12, R12, R19, RZ ;  /* 0x000000130c0c7224 */ /* 0x000fe200078e02ff */
[----:B------:R-:W-:Y:S01]  /*05c0*/  UMOV UR4, URZ ;  /* 0x0000003f00047c82 */ /* 0x000fe20008000000 */
[----:B------:R-:W-:Y:S01]  /*05d0*/  IMAD.HI R7, R8, 0x2, RZ ;  /* 0x0000000208077827 */ /* 0x000fe200078e02ff */
[----:B------:R-:W-:Y:S02]  /*05e0*/  SHF.L.U32 R9, R18, 0x1, RZ ;  /* 0x0000000112097819 */ /* 0x000fe400000006ff */
[----:B------:R-:W-:Y:S01]  /*05f0*/  SHF.L.U32 R20, R12, 0x1, RZ ;  /* 0x000000010c147819 */ /* 0x000fe200000006ff */
[----:B------:R-:W-:Y:S01]  /*0600*/  IMAD R10, R10, R17, RZ ;  /* 0x000000110a0a7224 */ /* 0x000fe200078e02ff */
[----:B------:R-:W-:Y:S01]  /*0610*/  LEA.HI R8, R0, 0x30, RZ, 0x1c ;  /* 0x0000003000087811 */ /* 0x000fe200078fe0ff */
[----:B------:R-:W-:Y:S01]  /*0620*/  IMAD.HI R18, R18, 0x2, RZ ;  /* 0x0000000212127827 */ /* 0x000fe200078e02ff */
[----:B------:R-:W-:Y:S01]  /*0630*/  IADD3 R20, P2, P3, R20, UR6, R9 ;  /* 0x0000000614147c10 */ /* 0x000fe2000fb5e009 */
[----:B------:R-:W-:Y:S01]  /*0640*/  USHF.R.U32.HI UR6, URZ, 0x4, UR21 ;  /* 0x000000043f067899 */ /* 0x000fe20008011615 */
[----:B------:R-:W-:Y:S01]  /*0650*/  IADD3.X R13, R7, UR5, R16, P0, P1 ;  /* 0x00000005070d7c10 */ /* 0x000fe200087e2410 */
[----:B------:R-:W-:Y:S01]  /*0660*/  IMAD.HI R9, R12, 0x2, RZ ;  /* 0x000000020c097827 */ /* 0x000fe200078e02ff */
[----:B------:R-:W-:Y:S01]  /*0670*/  LEA R12, R17, R10, 0x4 ;  /* 0x0000000a110c7211 */ /* 0x000fe200078e20ff */
[----:B------:R-:W-:Y:S01]  /*0680*/  USGXT.U32 UR6, UR6, 0xe ;  /* 0x0000000e0606789a */ /* 0x000fe20008000000 */
[----:B------:R-:W-:Y:S01]  /*0690*/  LEA R80, P0, R10, R77, 0x1 ;  /* 0x0000004d0a507211 */ /* 0x000fe200078008ff */
[----:B--2---:R-:W-:Y:S01]  /*06a0*/  IMAD R11, R14, R15, RZ ;  /* 0x0000000f0e0b7224 */ /* 0x004fe200078e02ff */
[----:B------:R-:W-:Y:S01]  /*06b0*/  IADD3.X R18, R9, UR7, R18, P2, P3 ;  /* 0x0000000709127c10 */ /* 0x000fe200097e6412 */
[----:B------:R-:W-:Y:S01]  /*06c0*/  IMAD R8, R8, R17, RZ ;  /* 0x0000001108087224 */ /* 0x000fe200078e02ff */
[----:B------:R-:W-:Y:S01]  /*06d0*/  LEA R7, R17, R12, 0x4 ;  /* 0x0000000c11077211 */ /* 0x000fe200078e20ff */
[----:B------:R-:W-:Y:S01]  /*06e0*/  UMOV UR7, URZ ;  /* 0x0000003f00077c82 */ /* 0x000fe20008000000 */
[----:B------:R-:W-:Y:S01]  /*06f0*/  LEA R9, R15, R11, 0x2 ;  /* 0x0000000b0f097211 */ /* 0x000fe200078e10ff */
[----:B------:R-:W-:Y:S01]  /*0700*/  UIADD3.64 UR10, UR6, -UR10, URZ ;  /* 0x8000000a060a7297 */ /* 0x000fe2000fffe03f */
[----:B------:R-:W-:-:S02]  /*0710*/  LEA R76, P2, R7, R77, 0x1 ;  /* 0x0000004d074c7211 */ /* 0x000fc400078408ff */
[----:B------:R-:W-:Y:S02]  /*0720*/  LEA R16, R15, R9, 0x2 ;  /* 0x000000090f107211 */ /* 0x000fe400078e10ff */
[-C--:B------:R-:W-:Y:S02]  /*0730*/  LEA R78, P1, R12, R77.reuse, 0x1 ;  /* 0x0000004d0c4e7211 */ /* 0x080fe400078208ff */
[----:B------:R-:W-:Y:S02]  /*0740*/  LEA R74, P3, R8, R77, 0x1 ;  /* 0x0000004d084a7211 */ /* 0x000fe400078608ff */
[-C--:B------:R-:W-:Y:S02]  /*0750*/  LEA.HI.X.SX32 R77, R7, R13.reuse, 0x1, P2 ;  /* 0x0000000d074d7211 */ /* 0x080fe400010f0eff */
[----:B------:R-:W-:Y:S02]  /*0760*/  LEA R7, R15, R16, 0x2 ;  /* 0x000000100f077211 */ /* 0x000fe400078e10ff */
[----:B------:R-:W-:-:S02]  /*0770*/  LEA.HI.X.SX32 R81, R10, R13, 0x1, P0 ;  /* 0x0000000d0a517211 */ /* 0x000fc400000f0eff */
[-C--:B------:R-:W-:Y:S02]  /*0780*/  LEA.HI.X.SX32 R79, R12, R13.reuse, 0x1, P1 ;  /* 0x0000000d0c4f7211 */ /* 0x080fe400008f0eff */
[----:B------:R-:W-:Y:S02]  /*0790*/  LEA.HI.X.SX32 R75, R8, R13, 0x1, P3 ;  /* 0x0000000d084b7211 */ /* 0x000fe400018f0eff */
[-C--:B------:R-:W-:Y:S02]  /*07a0*/  LEA R14, P0, R11, R20.reuse, 0x1 ;  /* 0x000000140b0e7211 */ /* 0x080fe400078008ff */
[-C--:B------:R-:W-:Y:S02]  /*07b0*/  LEA R12, P1, R9, R20.reuse, 0x1 ;  /* 0x00000014090c7211 */ /* 0x080fe400078208ff */
[-C--:B------:R-:W-:Y:S02]  /*07c0*/  LEA R10, P2, R16, R20.reuse, 0x1 ;  /* 0x00000014100a7211 */ /* 0x080fe400078408ff */
[----:B------:R-:W-:-:S02]  /*07d0*/  LEA R8, P3, R7, R20, 0x1 ;  /* 0x0000001407087211 */ /* 0x000fc400078608ff */
[-C--:B------:R-:W-:Y:S02]  /*07e0*/  LEA.HI.X.SX32 R15, R11, R18.reuse, 0x1, P0 ;  /* 0x000000120b0f7211 */ /* 0x080fe400000f0eff */
[-C--:B------:R-:W-:Y:S02]  /*07f0*/  LEA.HI.X.SX32 R13, R9, R18.reuse, 0x1, P1 ;  /* 0x00000012090d7211 */ /* 0x080fe400008f0eff */
[-C--:B------:R-:W-:Y:S02]  /*0800*/  LEA.HI.X.SX32 R11, R16, R18.reuse, 0x1, P2 ;  /* 0x00000012100b7211 */ /* 0x080fe400010f0eff */
[----:B------:R-:W-:Y:S02]  /*0810*/  LEA.HI.X.SX32 R9, R7, R18, 0x1, P3 ;  /* 0x0000001207097211 */ /* 0x000fe400018f0eff */
[----:B------:R-:W-:Y:S02]  /*0820*/  MOV R20, 0x3f800000 ;  /* 0x3f80000000147802 */ /* 0x000fe40000000f00 */
[----:B------:R-:W-:-:S02]  /*0830*/  MOV R18, 0xff800000 ;  /* 0xff80000000127802 */ /* 0x000fc40000000f00 */
[----:B------:R-:W-:-:S07]  /*0840*/  MOV R16, RZ ;  /* 0x000000ff00107202 */ /* 0x000fce0000000f00 */
.L_x_1:
[----:B------:R-:W-:-:S04]  /*0850*/  IMAD.WIDE R60, R16, 0x2, R76 ;  /* 0x00000002103c7825 */ /* 0x000fc800078e024c */
[C---:B------:R-:W-:Y:S02]  /*0860*/  IMAD.WIDE R24, R16.reuse, 0x2, R80 ;  /* 0x0000000210187825 */ /* 0x040fe400078e0250 */
[----:B------:R-:W2:Y:S02]  /*0870*/  LDG.E.U16 R61, desc[UR18][R60.64] ;  /* 0x000000123c3d7981 */ /* 0x000ea4000c1e1500 */
[C---:B------:R-:W-:Y:S02]  /*0880*/  IMAD.WIDE R26, R16.reuse, 0x2, R78 ;  /* 0x00000002101a7825 */ /* 0x040fe400078e024e */
[----:B------:R-:W3:Y:S02]  /*0890*/  LDG.E.U16 R7, desc[UR18][R24.64] ;  /* 0x0000001218077981 */ /* 0x000ee4000c1e1500 */
[----:B------:R-:W-:Y:S02]  /*08a0*/  IMAD.WIDE R62, R16, 0x2, R74 ;  /* 0x00000002103e7825 */ /* 0x000fe400078e024a */
[----:B------:R-:W4:Y:S04]  /*08b0*/  LDG.E.U16 R65, desc[UR18][R26.64] ;  /* 0x000000121a417981 */ /* 0x000f28000c1e1500 */
[----:B------:R-:W5:Y:S01]  /*08c0*/  LDG.E.U16 R67, desc[UR18][R62.64] ;  /* 0x000000123e437981 */ /* 0x000f62000c1e1500 */
[----:B------:R-:W-:Y:S01]  /*08d0*/  BAR.SYNC.DEFER_BLOCKING 0x0 ;  /* 0x0000000000007b1d */ /* 0x000fe20000010000 */
[----:B------:R-:W-:-:S05]  /*08e0*/  IMAD.WIDE R70, R21, 0x2, R14 ;  /* 0x0000000215467825 */ /* 0x000fca00078e020e */
[----:B------:R-:W-:Y:S01]  /*08f0*/  UMOV UR14, UR6 ;  /* 0x00000006000e7c82 */ /* 0x000fe20008000000 */
[----:B------:R-:W-:Y:S01]  /*0900*/  UMOV UR15, 0xc0000010 ;  /* 0xc0000010000f7882 */ /* 0x000fe20000000000 */
[----:B------:R-:W-:Y:S01]  /*0910*/  UMOV UR8, UR12 ;  /* 0x0000000c00087c82 */ /* 0x000fe20008000000 */
[----:B------:R-:W-:Y:S01]  /*0920*/  UMOV UR9, UR13 ;  /* 0x0000000d00097c82 */ /* 0x000fe20008000000 */
[C---:B------:R-:W-:Y:S01]  /*0930*/  IMAD.WIDE R68, R21.reuse, 0x2, R12 ;  /* 0x0000000215447825 */ /* 0x040fe200078e020c */
[----:B--2---:R-:W-:Y:S04]  /*0940*/  STS.U16 [R6+UR17+0xc00], R61 ;  /* 0x000c003d06007988 */ /* 0x004fe80008000411 */
[----:B---3--:R-:W-:Y:S04]  /*0950*/  STS.U16 [R6+UR17+0x800], R7 ;  /* 0x0008000706007988 */ /* 0x008fe80008000411 */
[----:B----4-:R-:W-:Y:S04]  /*0960*/  STS.U16 [R6+UR17+0xa00], R65 ;  /* 0x000a004106007988 */ /* 0x010fe80008000411 */
[----:B-----5:R0:W-:Y:S01]  /*0970*/  STS.U16 [R6+UR17+0xe00], R67 ;  /* 0x000e004306007988 */ /* 0x0201e20008000411 */
[----:B------:R1:W-:Y:S06]  /*0980*/  MEMBAR.ALL.CTA ;  /* 0x0000000000007992 */ /* 0x0003ec0000008000 */
[----:B-1----:R-:W1:Y:S02]  /*0990*/  FENCE.VIEW.ASYNC.S ;  /* 0x00000000000073c6 */ /* 0x002e640000000000 */
[----:B-1----:R-:W-:Y:S01]  /*09a0*/  BAR.SYNC.DEFER_BLOCKING 0x0 ;  /* 0x0000000000007b1d */ /* 0x002fe20000010000 */
[----:B0-----:R-:W-:-:S04]  /*09b0*/  IMAD.WIDE R66, R21, 0x2, R10 ;  /* 0x0000000215427825 */ /* 0x001fc800078e020a */
[----:B------:R-:W-:Y:S01]  /*09c0*/  IMAD.WIDE R64, R21, 0x2, R8 ;  /* 0x0000000215407825 */ /* 0x000fe200078e0208 */
[----:B------:R-:W-:Y:S01]  /*09d0*/  WARPGROUP.ARRIVE ;  /* 0x00000000000079c5 */ /* 0x000fe20000000000 */
[----:B------:R-:W2:Y:S04]  /*09e0*/  LDG.E.U16 R63, desc[UR18][R70.64] ;  /* 0x00000012463f7981 */ /* 0x000ea8000c1e1500 */
[----:B------:R-:W3:Y:S01]  /*09f0*/  LDG.E.U16 R61, desc[UR18][R66.64] ;  /* 0x00000012423d7981 */ /* 0x000ee2000c1e1500 */
[----:B------:R-:W-:Y:S03]  /*0a00*/  HGMMA.64x32x16.F32.BF16 R40, gdesc[UR12].tnspA, RZ, !UPT ;  /* 0x206000000c2879f0 */ /* 0x000fe6000c7018ff */
[----:B------:R-:W4:Y:S01]  /*0a10*/  LDG.E.U16 R62, desc[UR18][R68.64] ;  /* 0x00000012443e7981 */ /* 0x000f22000c1e1500 */
[----:B------:R-:W-:Y:S03]  /*0a20*/  HGMMA.64x32x16.F32.BF16 R24, gdesc[UR8].tnspA, RZ, !UPT, gsb0 ;  /* 0x20600000081879f0 */ /* 0x000fe6000c0018ff */
[----:B------:R0:W5:Y:S01]  /*0a30*/  LDG.E.U16 R60, desc[UR18][R64.64] ;  /* 0x00000012403c7981 */ /* 0x000162000c1e1500 */
[----:B------:R-:W-:-:S02]  /*0a40*/  WARPGROUP.DEPBAR.LE gsb0, 0x0 ;  /* 0x00008000000079c5 */ /* 0x000fc40000010000 */
[----:B------:R-:W-:Y:S01]  /*0a50*/  FMUL R7, R40, UR22 ;  /* 0x0000001628077c20 */ /* 0x000fe20008400000 */
[----:B------:R-:W-:Y:S01]  /*0a60*/  FMUL R72, R41, UR22 ;  /* 0x0000001629487c20 */ /* 0x000fe20008400000 */
[----:B------:R-:W-:Y:S04]  /*0a70*/  BAR.SYNC.DEFER_BLOCKING 0x0 ;  /* 0x0000000000007b1d */ /* 0x000fe80000010000 */
[----:B------:R-:W-:Y:S01]  /*0a80*/  FMNMX R72, R7, R72, !PT ;  /* 0x0000004807487209 */ /* 0x000fe20007800000 */
[----:B------:R-:W-:-:S05]  /*0a90*/  FMUL R7, R44, UR22 ;  /* 0x000000162c077c20 */ /* 0x000fca0008400000 */
        /* <DEDUP_REMOVED lines=23> */
[----:B------:R-:W-:Y:S01]  /*0c10*/  FMUL R7, R36, UR22 ;  /* 0x0000001624077c20 */ /* 0x000fe20008400000 */
[----:B0-----:R-:W-:-:S04]  /*0c20*/  FMUL R64, R37, UR22 ;  /* 0x0000001625407c20 */ /* 0x001fc80008400000 */
[----:B------:R-:W-:-:S04]  /*0c30*/  FMNMX R7, R7, R72, !PT ;  /* 0x0000004807077209 */ /* 0x000fc80007800000 */
[----:B------:R-:W-:Y:S01]  /*0c40*/  FMNMX R64, R64, R7, !PT ;  /* 0x0000000740407209 */ /* 0x000fe20007800000 */
[----:B------:R-:W-:Y:S01]  /*0c50*/  FMUL R65, R42, UR22 ;  /* 0x000000162a417c20 */ /* 0x000fe20008400000 */
[----:B------:R-:W-:-:S03]  /*0c60*/  FMUL R66, R43, UR22 ;  /* 0x000000162b427c20 */ /* 0x000fc60008400000 */
[----:B------:R-:W0:Y:S02]  /*0c70*/  SHFL.BFLY PT, R7, R64, 0x2, 0x1f ;  /* 0x0c401f0040077f89 */ /* 0x000e2400000e0000 */
[----:B------:R-:W-:Y:S01]  /*0c80*/  FMNMX R66, R65, R66, !PT ;  /* 0x0000004241427209 */ /* 0x000fe20007800000 */
[----:B------:R-:W-:-:S05]  /*0c90*/  FMUL R65, R46, UR22 ;  /* 0x000000162e417c20 */ /* 0x000fca0008400000 */
[----:B------:R-:W-:Y:S01]  /*0ca0*/  FMNMX R66, R65, R66, !PT ;  /* 0x0000004241427209 */ /* 0x000fe20007800000 */
[----:B------:R-:W-:-:S05]  /*0cb0*/  FMUL R65, R47, UR22 ;  /* 0x000000162f417c20 */ /* 0x000fca0008400000 */
[----:B------:R-:W-:Y:S01]  /*0cc0*/  FMNMX R66, R65, R66, !PT ;  /* 0x0000004241427209 */ /* 0x000fe20007800000 */
[----:B------:R-:W-:-:S05]  /*0cd0*/  FMUL R65, R50, UR22 ;  /* 0x0000001632417c20 */ /* 0x000fca0008400000 */
[----:B------:R-:W-:Y:S02]  /*0ce0*/  FMNMX R66, R65, R66, !PT ;  /* 0x0000004241427209 */ /* 0x000fe40007800000 */
[----:B0-----:R-:W-:Y:S01]  /*0cf0*/  FMNMX R65, R64, R7, !PT ;  /* 0x0000000740417209 */ /* 0x001fe20007800000 */
[----:B------:R-:W-:-:S04]  /*0d00*/  FMUL R7, R51, UR22 ;  /* 0x0000001633077c20 */ /* 0x000fc80008400000 */
[----:B------:R-:W0:Y:S01]  /*0d10*/  SHFL.BFLY PT, R64, R65, 0x1, 0x1f ;  /* 0x0c201f0041407f89 */ /* 0x000e2200000e0000 */
        /* <DEDUP_REMOVED lines=10> */
[----:B------:R-:W-:-:S03]  /*0dc0*/  FMUL R64, R30, UR22 ;  /* 0x000000161e407c20 */ /* 0x000fc60008400000 */
[----:B------:R-:W-:Y:S02]  /*0dd0*/  FMNMX R7, R7, R18, !PT ;  /* 0x0000001207077209 */ /* 0x000fe40007800000 */
[----:B------:R-:W-:Y:S01]  /*0de0*/  FMNMX R67, R64, R67, !PT ;  /* 0x0000004340437209 */ /* 0x000fe20007800000 */
[----:B------:R-:W-:Y:S02]  /*0df0*/  FMUL R64, R31, UR22 ;  /* 0x000000161f407c20 */ /* 0x000fe40008400000 */
[----:B------:R-:W-:-:S04]  /*0e00*/  FFMA R40, R40, UR22, -R7 ;  /* 0x0000001628287c23 */ /* 0x000fc80008000807 */
[----:B------:R-:W-:Y:S01]  /*0e10*/  FMUL R65, R40, 1.4426950216293334961 ;  /* 0x3fb8aa3b28417820 */ /* 0x000fe20000400000 */
[----:B------:R-:W-:Y:S01]  /*0e20*/  FMUL R40, R34, UR22 ;  /* 0x0000001622287c20 */ /* 0x000fe20008400000 */
[----:B------:R-:W-:-:S04]  /*0e30*/  FMNMX R67, R64, R67, !PT ;  /* 0x0000004340437209 */ /* 0x000fc80007800000 */
[----:B------:R-:W-:Y:S01]  /*0e40*/  FMNMX R67, R40, R67, !PT ;  /* 0x0000004328437209 */ /* 0x000fe20007800000 */
[----:B------:R-:W-:Y:S01]  /*0e50*/  FMUL R40, R35, UR22 ;  /* 0x0000001623287c20 */ /* 0x000fe20008400000 */
[----:B------:R-:W-:-:S04]  /*0e60*/  FFMA R44, R44, UR22, -R7 ;  /* 0x000000162c2c7c23 */ /* 0x000fc80008000807 */
[----:B------:R-:W-:Y:S01]  /*0e70*/  FMNMX R67, R40, R67, !PT ;  /* 0x0000004328437209 */ /* 0x000fe20007800000 */
[----:B------:R-:W-:Y:S01]  /*0e80*/  FMUL R40, R38, UR22 ;  /* 0x0000001626287c20 */ /* 0x000fe20008400000 */
[----:B------:R-:W-:Y:S01]  /*0e90*/  FMUL R68, R44, 1.4426950216293334961 ;  /* 0x3fb8aa3b2c447820 */ /* 0x000fe20000400000 */
[----:B------:R-:W-:-:S03]  /*0ea0*/  FMUL R44, R39, UR22 ;  /* 0x00000016272c7c20 */ /* 0x000fc60008400000 */
[----:B------:R-:W-:Y:S01]  /*0eb0*/  FMNMX R67, R40, R67, !PT ;  /* 0x0000004328437209 */ /* 0x000fe20007800000 */
[----:B------:R-:W-:-:S03]  /*0ec0*/  FFMA R45, R45, UR22, -R7 ;  /* 0x000000162d2d7c23 */ /* 0x000fc60008000807 */
[----:B------:R-:W-:Y:S01]  /*0ed0*/  FMNMX R44, R44, R67, !PT ;  /* 0x000000432c2c7209 */ /* 0x000fe20007800000 */
[----:B------:R-:W-:-:S04]  /*0ee0*/  FMUL R71, R45, 1.4426950216293334961 ;  /* 0x3fb8aa3b2d477820 */ /* 0x000fc80000400000 */
[----:B------:R-:W0:Y:S01]  /*0ef0*/  SHFL.BFLY PT, R45, R44, 0x2, 0x1f ;  /* 0x0c401f002c2d7f89 */ /* 0x000e2200000e0000 */
[--C-:B------:R-:W-:Y:S01]  /*0f00*/  FFMA R41, R41, UR22, -R7.reuse ;  /* 0x0000001629297c23 */ /* 0x100fe20008000807 */
[----:B------:R-:W-:-:S03]  /*0f10*/  FFMA R24, R24, UR22, -R7 ;  /* 0x0000001618187c23 */ /* 0x000fc60008000807 */
[----:B------:R-:W-:Y:S01]  /*0f20*/  FMUL R41, R41, 1.4426950216293334961 ;  /* 0x3fb8aa3b29297820 */ /* 0x000fe20000400000 */
[----:B------:R-:W-:-:S03]  /*0f30*/  FFMA R25, R25, UR22, -R7 ;  /* 0x0000001619197c23 */ /* 0x000fc60008000807 */
[----:B------:R1:W-:Y:S02]  /*0f40*/  MUFU.EX2 R66, R41 ;  /* 0x0000002900427308 */ /* 0x0003e40000000800 */
[----:B-1----:R-:W-:Y:S01]  /*0f50*/  FMUL R41, R24, 1.4426950216293334961 ;  /* 0x3fb8aa3b18297820 */ /* 0x002fe20000400000 */
[----:B0-----:R-:W-:Y:S01]  /*0f60*/  FMNMX R24, R44, R45, !PT ;  /* 0x0000002d2c187209 */ /* 0x001fe20007800000 */
[----:B------:R-:W-:-:S04]  /*0f70*/  FMUL R44, R25, 1.4426950216293334961 ;  /* 0x3fb8aa3b192c7820 */ /* 0x000fc80000400000 */
[----:B------:R-:W0:Y:S01]  /*0f80*/  SHFL.BFLY PT, R25, R24, 0x1, 0x1f ;  /* 0x0c201f0018197f89 */ /* 0x000e2200000e0000 */
[--C-:B------:R-:W-:Y:S01]  /*0f90*/  FFMA R49, R49, UR22, -R7.reuse ;  /* 0x0000001631317c23 */ /* 0x100fe20008000807 */
[--C-:B------:R-:W-:Y:S01]  /*0fa0*/  FFMA R32, R32, UR22, -R7.reuse ;  /* 0x0000001620207c23 */ /* 0x100fe20008000807 */
[--C-:B------:R-:W-:Y:S02]  /*0fb0*/  FFMA R48, R48, UR22, -R7.reuse ;  /* 0x0000001630307c23 */ /* 0x100fe40008000807 */
[----:B------:R-:W-:Y:S01]  /*0fc0*/  FMUL R49, R49, 1.4426950216293334961 ;  /* 0x3fb8aa3b31317820 */ /* 0x000fe20000400000 */
[----:B------:R-:W-:Y:S01]  /*0fd0*/  FFMA R29, R29, UR22, -R7 ;  /* 0x000000161d1d7c23 */ /* 0x000fe20008000807 */
[----:B------:R-:W-:Y:S01]  /*0fe0*/  FMUL R32, R32, 1.4426950216293334961 ;  /* 0x3fb8aa3b20207820 */ /* 0x000fe20000400000 */
[----:B------:R-:W1:Y:S01]  /*0ff0*/  MUFU.EX2 R65, R65 ;  /* 0x0000004100417308 */ /* 0x000e620000000800 */
[----:B--2---:R-:W-:Y:S01]  /*1000*/  STS.U16 [R4+UR17+0x800], R63 ;  /* 0x0008003f04007988 */ /* 0x004fe20008000411 */
[----:B------:R-:W-:-:S03]  /*1010*/  FMUL R48, R48, 1.4426950216293334961 ;  /* 0x3fb8aa3b30307820 */ /* 0x000fc60000400000 */
[----:B---3--:R-:W-:Y:S01]  /*1020*/  STS.U16 [R4+UR17+0xc00], R61 ;  /* 0x000c003d04007988 */ /* 0x008fe20008000411 */
[----:B0-----:R-:W-:-:S04]  /*1030*/  FMNMX R64, R24, R25, !PT ;  /* 0x0000001918407209 */ /* 0x001fc80007800000 */
[----:B------:R-:W-:Y:S01]  /*1040*/  FMNMX R64, R64, R23, !PT ;  /* 0x0000001740407209 */ /* 0x000fe20007800000 */
[----:B----4-:R-:W-:Y:S01]  /*1050*/  STS.U16 [R5+UR17+0xa00], R62 ;  /* 0x000a003e05007988 */ /* 0x010fe20008000411 */
[----:B------:R-:W-:Y:S03]  /*1060*/  MUFU.EX2 R73, R49 ;  /* 0x0000003100497308 */ /* 0x000fe60000000800 */
[----:B-----5:R0:W-:Y:S01]  /*1070*/  STS.U16 [R5+UR17+0xe00], R60 ;  /* 0x000e003c05007988 */ /* 0x0201e20008000411 */
[--C-:B------:R-:W-:Y:S01]  /*1080*/  FFMA R42, R42, UR22, -R64.reuse ;  /* 0x000000162a2a7c23 */ /* 0x100fe20008000840 */
[--C-:B------:R-:W-:Y:S01]  /*1090*/  FFMA R43, R43, UR22, -R64.reuse ;  /* 0x000000162b2b7c23 */ /* 0x100fe20008000840 */
[----:B------:R2:W-:Y:S06]  /*10a0*/  MEMBAR.ALL.CTA ;  /* 0x0000000000007992 */ /* 0x0005ec0000008000 */
[----:B--2---:R-:W2:Y:S01]  /*10b0*/  FENCE.VIEW.ASYNC.S ;  /* 0x00000000000073c6 */ /* 0x004ea20000000000 */
[----:B------:R-:W-:Y:S01]  /*10c0*/  FMUL R29, R29, 1.4426950216293334961 ;  /* 0x3fb8aa3b1d1d7820 */ /* 0x000fe20000400000 */
[----:B------:R3:W-:Y:S01]  /*10d0*/  MUFU.EX2 R49, R32 ;  /* 0x0000002000317308 */ /* 0x0007e20000000800 */
[--C-:B------:R-:W-:Y:S01]  /*10e0*/  FFMA R36, R36, UR22, -R7.reuse ;  /* 0x0000001624247c23 */ /* 0x100fe20008000807 */
[----:B------:R-:W-:Y:S01]  /*10f0*/  FMUL R25, R42, 1.4426950216293334961 ;  /* 0x3fb8aa3b2a197820 */ /* 0x000fe20000400000 */
[--C-:B------:R-:W-:Y:S01]  /*1100*/  FFMA R46, R46, UR22, -R64.reuse ;  /* 0x000000162e2e7c23 */ /* 0x100fe20008000840 */
[--C-:B------:R-:W-:Y:S01]  /*1110*/  FFMA R52, R52, UR22, -R7.reuse ;  /* 0x0000001634347c23 */ /* 0x100fe20008000807 */
[----:B------:R-:W-:Y:S01]  /*1120*/  FFMA R53, R53, UR22, -R7 ;  /* 0x0000001635357c23 */ /* 0x000fe20008000807 */
[----:B------:R-:W-:-:S02]  /*1130*/  FFMA R26, R26, UR22, -R64 ;  /* 0x000000161a1a7c23 */ /* 0x000fc40008000840 */
[----:B------:R-:W4:Y:S01]  /*1140*/  MUFU.EX2 R68, R68 ;  /* 0x0000004400447308 */ /* 0x000f220000000800 */
[----:B---3--:R-:W-:Y:S01]  /*1150*/  FMUL R32, R43, 1.4426950216293334961 ;  /* 0x3fb8aa3b2b207820 */ /* 0x008fe20000400000 */
[----:B------:R-:W-:Y:S01]  /*1160*/  FFMA R33, R33, UR22, -R7 ;  /* 0x0000001621217c23 */ /* 0x000fe20008000807 */
[----:B------:R-:W-:Y:S01]  /*1170*/  FMUL R36, R36, 1.4426950216293334961 ;  /* 0x3fb8aa3b24247820 */ /* 0x000fe20000400000 */
[----:B------:R-:W-:Y:S01]  /*1180*/  FFMA R47, R47, UR22, -R64 ;  /* 0x000000162f2f7c23 */ /* 0x000fe20008000840 */
[----:B------:R-:W-:-:S03]  /*1190*/  FMUL R52, R52, 1.4426950216293334961 ;  /* 0x3fb8aa3b34347820 */ /* 0x000fc60000400000 */
[----:B------:R-:W-:Y:S01]  /*11a0*/  MUFU.EX2 R70, R48 ;  /* 0x0000003000467308 */ /* 0x000fe20000000800 */
[----:B------:R-:W-:Y:S01]  /*11b0*/  FFMA R27, R27, UR22, -R64 ;  /* 0x000000161b1b7c23 */ /* 0x000fe20008000840 */
[----:B------:R-:W-:Y:S01]  /*11c0*/  FMUL R40, R53, 1.4426950216293334961 ;  /* 0x3fb8aa3b35287820 */ /* 0x000fe20000400000 */
[----:B------:R-:W-:Y:S01]  /*11d0*/  FMUL R26, R26, 1.4426950216293334961 ;  /* 0x3fb8aa3b1a1a7820 */ /* 0x000fe20000400000 */
[----:B------:R-:W-:-:S04]  /*11e0*/  FMUL R33, R33, 1.4426950216293334961 ;  /* 0x3fb8aa3b21217820 */ /* 0x000fc80000400000 */
[----:B------:R3:W-:Y:S01]  /*11f0*/  MUFU.EX2 R48, R29 ;  /* 0x0000001d00307308 */ /* 0x0007e20000000800 */
[----:B------:R-:W-:Y:S01]  /*1200*/  FFMA R50, R50, UR22, -R64 ;  /* 0x0000001632327c23 */ /* 0x000fe20008000840 */
[----:B------:R-:W-:Y:S01]  /*1210*/  FFMA R28, R28, UR22, -R7 ;  /* 0x000000161c1c7c23 */ /* 0x000fe20008000807 */
[----:B------:R-:W-:-:S05]  /*1220*/  FMUL R27, R27, 1.4426950216293334961 ;  /* 0x3fb8aa3b1b1b7820 */ /* 0x000fca0000400000 */
[----:B------:R-:W5:Y:S01]  /*1230*/  MUFU.EX2 R71, R71 ;  /* 0x0000004700477308 */ /* 0x000f620000000800 */
[----:B---3--:R-:W-:Y:S01]  /*1240*/  FMUL R29, R46, 1.4426950216293334961 ;  /* 0x3fb8aa3b2e1d7820 */ /* 0x008fe20000400000 */
[----:B------:R-:W-:-:S06]  /*1250*/  FFMA R55, R55, UR22, -R64 ;  /* 0x0000001637377c23 */ /* 0x000fcc0008000840 */
[----:B------:R-:W-:Y:S01]  /*1260*/  MUFU.EX2 R25, R25 ;  /* 0x0000001900197308 */ /* 0x000fe20000000800 */
[----:B------:R-:W-:-:S07]  /*1270*/  FMUL R28, R28, 1.4426950216293334961 ;  /* 0x3fb8aa3b1c1c7820 */ /* 0x000fce0000400000 */
[----:B------:R-:W3:Y:S01]  /*1280*/  MUFU.EX2 R32, R32 ;  /* 0x0000002000207308 */ /* 0x000ee20000000800 */
[----:B------:R-:W-:Y:S01]  /*1290*/  FADD R24, -R7, R18 ;  /* 0x0000001207187221 */ /* 0x000fe20000000100 */
[----:B------:R-:W-:-:S06]  /*12a0*/  FFMA R51, R51, UR22, -R64 ;  /* 0x0000001633337c23 */ /* 0x000fcc0008000840 */
[----:B------:R1:W-:Y:S01]  /*12b0*/  MUFU.EX2 R53, R36 ;  /* 0x0000002400357308 */ /* 0x0003e20000000800 */
[----:B------:R-:W-:Y:S01]  /*12c0*/  FFMA R54, R54, UR22, -R64 ;  /* 0x0000001636367c23 */ /* 0x000fe20008000840 */
[----:B------:R-:W-:Y:S01]  /*12d0*/  FMUL R43, R55, 1.4426950216293334961 ;  /* 0x3fb8aa3b372b7820 */ /* 0x000fe20000400000 */
[----:B-1----:R-:W-:-:S05]  /*12e0*/  FMUL R36, R47, 1.4426950216293334961 ;  /* 0x3fb8aa3b2f247820 */ /* 0x002fca0000400000 */
[----:B------:R-:W-:Y:S01]  /*12f0*/  MUFU.EX2 R67, R52 ;  /* 0x0000003400437308 */ /* 0x000fe20000000800 */
[----:B------:R-:W-:Y:S01]  /*1300*/  FFMA R37, R37, UR22, -R7 ;  /* 0x0000001625257c23 */ /* 0x000fe20008000807 */
[--C-:B------:R-:W-:Y:S01]  /*1310*/  FFMA R30, R30, UR22, -R64.reuse ;  /* 0x000000161e1e7c23 */ /* 0x100fe20008000840 */
[----:B------:R-:W-:-:S05]  /*1320*/  FFMA R31, R31, UR22, -R64 ;  /* 0x000000161f1f7c23 */ /* 0x000fca0008000840 */
[----:B------:R-:W1:Y:S01]  /*1330*/  MUFU.EX2 R29, R29 ;  /* 0x0000001d001d7308 */ /* 0x000e620000000800 */
[--C-:B------:R-:W-:Y:S01]  /*1340*/  FFMA R34, R34, UR22, -R64.reuse ;  /* 0x0000001622227c23 */ /* 0x100fe20008000840 */
[--C-:B------:R-:W-:Y:S01]  /*1350*/  FFMA R35, R35, UR22, -R64.reuse ;  /* 0x0000001623237c23 */ /* 0x100fe20008000840 */
[----:B------:R-:W-:-:S05]  /*1360*/  FFMA R38, R38, UR22, -R64 ;  /* 0x0000001626267c23 */ /* 0x000fca0008000840 */
[----:B------:R0:W-:Y:S01]  /*1370*/  MUFU.EX2 R46, R26 ;  /* 0x0000001a002e7308 */ /* 0x0001e20000000800 */
[----:B------:R-:W-:Y:S01]  /*1380*/  FFMA R39, R39, UR22, -R64 ;  /* 0x0000001627277c23 */ /* 0x000fe20008000840 */
[----:B------:R-:W-:-:S06]  /*1390*/  FMUL R24, R24, 1.4426950216293334961 ;  /* 0x3fb8aa3b18187820 */ /* 0x000fcc0000400000 */
[----:B------:R2:W-:Y:S01]  /*13a0*/  MUFU.EX2 R52, R33 ;  /* 0x0000002100347308 */ /* 0x0005e20000000800 */
[----:B0-----:R-:W-:Y:S01]  /*13b0*/  FADD R26, -R64, R23 ;  /* 0x00000017401a7221 */ /* 0x001fe20000000100 */
[----:B------:R-:W-:Y:S01]  /*13c0*/  FMUL R51, R51, 1.4426950216293334961 ;  /* 0x3fb8aa3b33337820 */ /* 0x000fe20000400000 */
[----:B------:R-:W-:Y:S02]  /*13d0*/  FMUL R42, R54, 1.4426950216293334961 ;  /* 0x3fb8aa3b362a7820 */ /* 0x000fe40000400000 */
[----:B------:R-:W-:-:S03]  /*13e0*/  FMUL R55, R26, 1.4426950216293334961 ;  /* 0x3fb8aa3b1a377820 */ /* 0x000fc60000400000 */
[----:B------:R0:W-:Y:S01]  /*13f0*/  MUFU.EX2 R47, R27 ;  /* 0x0000001b002f7308 */ /* 0x0001e20000000800 */
[----:B--2---:R-:W-:Y:S01]  /*1400*/  FMUL R33, R50, 1.4426950216293334961 ;  /* 0x3fb8aa3b32217820 */ /* 0x004fe20000400000 */
[----:B------:R-:W-:Y:S01]  /*1410*/  FMUL R37, R37, 1.4426950216293334961 ;  /* 0x3fb8aa3b25257820 */ /* 0x000fe20000400000 */
[----:B------:R-:W-:-:S05]  /*1420*/  FMUL R30, R30, 1.4426950216293334961 ;  /* 0x3fb8aa3b1e1e7820 */ /* 0x000fca0000400000 */
[----:B------:R-:W2:Y:S01]  /*1430*/  MUFU.EX2 R36, R36 ;  /* 0x0000002400247308 */ /* 0x000ea20000000800 */
[----:B0-----:R-:W-:Y:S01]  /*1440*/  FADD R27, R65, R66 ;  /* 0x00000042411b7221 */ /* 0x001fe20000000000 */
[----:B------:R-:W-:Y:S01]  /*1450*/  FMUL R31, R31, 1.4426950216293334961 ;  /* 0x3fb8aa3b1f1f7820 */ /* 0x000fe20000400000 */
[----:B------:R-:W-:Y:S01]  /*1460*/  FMUL R34, R34, 1.4426950216293334961 ;  /* 0x3fb8aa3b22227820 */ /* 0x000fe20000400000 */
[----:B------:R-:W-:Y:S01]  /*1470*/  FMUL R35, R35, 1.4426950216293334961 ;  /* 0x3fb8aa3b23237820 */ /* 0x000fe20000400000 */
[----:B------:R-:W-:Y:S01]  /*1480*/  FMUL R38, R38, 1.4426950216293334961 ;  /* 0x3fb8aa3b26267820 */ /* 0x000fe20000400000 */
[----:B------:R-:W-:Y:S02]  /*1490*/  FMUL R39, R39, 1.4426950216293334961 ;  /* 0x3fb8aa3b27277820 */ /* 0x000fe40000400000 */
[----:B------:R4:W-:Y:S08]  /*14a0*/  MUFU.EX2 R45, R28 ;  /* 0x0000001c002d7308 */ /* 0x0009f00000000800 */
[----:B------:R-:W0:Y:S01]  /*14b0*/  MUFU.EX2 R33, R33 ;  /* 0x0000002100217308 */ /* 0x000e220000000800 */
[----:B----4-:R-:W-:-:S04]  /*14c0*/  FADD R28, R68, R27 ;  /* 0x0000001b441c7221 */ /* 0x010fc80000000000 */
[----:B-----5:R-:W-:Y:S01]  /*14d0*/  FADD R27, R71, R28 ;  /* 0x0000001c471b7221 */ /* 0x020fe20000000000 */
[----:B---3--:R-:W-:Y:S02]  /*14e0*/  FADD R28, R25, R32 ;  /* 0x00000020191c7221 */ /* 0x008fe40000000000 */
[----:B------:R-:W3:Y:S08]  /*14f0*/  MUFU.EX2 R69, R24 ;  /* 0x0000001800457308 */ /* 0x000ef00000000800 */
[----:B------:R-:W4:Y:S01]  /*1500*/  MUFU.EX2 R55, R55 ;  /* 0x0000003700377308 */ /* 0x000f220000000800 */
[----:B------:R-:W-:-:S07]  /*1510*/  USHF.L.U32 UR5, UR20, 0x4, URZ ;  /* 0x0000000414057899 */ /* 0x000fce000800063f */
[----:B------:R-:W5:Y:S08]  /*1520*/  MUFU.EX2 R72, R51 ;  /* 0x0000003300487308 */ /* 0x000f700000000800 */
[----:B------:R-:W5:Y:S08]  /*1530*/  MUFU.EX2 R40, R40 ;  /* 0x0000002800287308 */ /* 0x000f700000000800 */
[----:B------:R-:W-:Y:S08]  /*1540*/  MUFU.EX2 R41, R41 ;  /* 0x0000002900297308 */ /* 0x000ff00000000800 */
[----:B------:R-:W5:Y:S08]  /*1550*/  MUFU.EX2 R44, R44 ;  /* 0x0000002c002c7308 */ /* 0x000f700000000800 */
[----:B------:R-:W5:Y:S08]  /*1560*/  MUFU.EX2 R18, R37 ;  /* 0x0000002500127308 */ /* 0x000f700000000800 */
[----:B------:R-:W-:Y:S08]  /*1570*/  MUFU.EX2 R42, R42 ;  /* 0x0000002a002a7308 */ /* 0x000ff00000000800 */
[----:B------:R-:W5:Y:S08]  /*1580*/  MUFU.EX2 R43, R43 ;  /* 0x0000002b002b7308 */ /* 0x000f700000000800 */
[----:B------:R-:W-:Y:S08]  /*1590*/  MUFU.EX2 R50, R30 ;  /* 0x0000001e00327308 */ /* 0x000ff00000000800 */
[----:B------:R1:W5:Y:S08]  /*15a0*/  MUFU.EX2 R51, R31 ;  /* 0x0000001f00337308 */ /* 0x0003700000000800 */
[----:B------:R0:W-:Y:S01]  /*15b0*/  MUFU.EX2 R54, R34 ;  /* 0x0000002200367308 */ /* 0x0001e20000000800 */
[----:B-1----:R-:W-:-:S07]  /*15c0*/  FADD R31, R29, R28 ;  /* 0x0000001c1d1f7221 */ /* 0x002fce0000000000 */
[----:B------:R-:W1:Y:S08]  /*15d0*/  MUFU.EX2 R23, R35 ;  /* 0x0000002300177308 */ /* 0x000e700000000800 */
[----:B------:R1:W-:Y:S08]  /*15e0*/  MUFU.EX2 R60, R38 ;  /* 0x00000026003c7308 */ /* 0x0003f00000000800 */
[----:B------:R-:W1:Y:S01]  /*15f0*/  MUFU.EX2 R61, R39 ;  /* 0x00000027003d7308 */ /* 0x000e620000000800 */
[----:B------:R-:W-:Y:S01]  /*1600*/  FADD R28, R70, R27 ;  /* 0x0000001b461c7221 */ /* 0x000fe20000000000 */
[----:B--2---:R-:W-:Y:S01]  /*1610*/  FADD R30, R36, R31 ;  /* 0x0000001f241e7221 */ /* 0x004fe20000000000 */
[----:B------:R-:W-:-:S02]  /*1620*/  ULOP3.LUT UR5, UR5, 0x40, URZ, 0xc0, !UPT ;  /* 0x0000004005057892 */ /* 0x000fc4000f8ec03f */
[----:B0-----:R-:W-:Y:S01]  /*1630*/  FADD R34, R73, R28 ;  /* 0x0000001c49227221 */ /* 0x001fe20000000000 */
[----:B------:R-:W-:Y:S01]  /*1640*/  FADD R31, R33, R30 ;  /* 0x0000001e211f7221 */ /* 0x000fe20000000000 */
[----:B------:R-:W-:Y:S01]  /*1650*/  ULEA.HI UR5, UR21, UR5, URZ, 0x1c ;  /* 0x0000000515057291 */ /* 0x000fe2000f8fe03f */
[----:B------:R-:W-:Y:S01]  /*1660*/  F2FP.BF16.F32.PACK_AB R24, R66, R65 ;  /* 0x000000414218723e */ /* 0x000fe200000010ff */
[----:B---3--:R-:W-:Y:S01]  /*1670*/  FMUL R56, R56, R69 ;  /* 0x0000004538387220 */ /* 0x008fe20000400000 */
[----:B------:R-:W-:Y:S01]  /*1680*/  F2FP.BF16.F32.PACK_AB R27, R36, R29 ;  /* 0x0000001d241b723e */ /* 0x000fe200000010ff */
[----:B----4-:R-:W-:Y:S01]  /*1690*/  FMUL R58, R58, R55 ;  /* 0x000000373a3a7220 */ /* 0x010fe20000400000 */
[----:B------:R-:W-:Y:S01]  /*16a0*/  FMUL R57, R57, R69 ;  /* 0x0000004539397220 */ /* 0x000fe20000400000 */
[----:B------:R-:W-:Y:S01]  /*16b0*/  FMUL R59, R59, R55 ;  /* 0x000000373b3b7220 */ /* 0x000fe20000400000 */
[----:B------:R-:W-:Y:S01]  /*16c0*/  F2FP.BF16.F32.PACK_AB R25, R32, R25 ;  /* 0x000000192019723e */ /* 0x000fe200000010ff */
[C---:B-----5:R-:W-:Y:S01]  /*16d0*/  FADD R63, R72.reuse, R31 ;  /* 0x0000001f483f7221 */ /* 0x060fe20000000000 */
[----:B------:R-:W-:Y:S01]  /*16e0*/  F2FP.BF16.F32.PACK_AB R29, R72, R33 ;  /* 0x00000021481d723e */ /* 0x000fe200000010ff */
[----:B------:R-:W-:Y:S01]  /*16f0*/  FADD R65, R67, R34 ;  /* 0x0000002243417221 */ /* 0x000fe20000000000 */
[----:B------:R-:W-:Y:S01]  /*1700*/  F2FP.BF16.F32.PACK_AB R26, R71, R68 ;  /* 0x00000044471a723e */ /* 0x000fe200000010ff */
[----:B------:R-:W-:Y:S01]  /*1710*/  ULOP3.LUT UR8, UR5, 0x3fff, URZ, 0xc0, !UPT ;  /* 0x00003fff05087892 */ /* 0x000fe2000f8ec03f */
[----:B------:R-:W-:-:S02]  /*1720*/  F2FP.BF16.F32.PACK_AB R28, R73, R70 ;  /* 0x00000046491c723e */ /* 0x000fc400000010ff */
[----:B------:R-:W-:Y:S02]  /*1730*/  F2FP.BF16.F32.PACK_AB R30, R40, R67 ;  /* 0x00000043281e723e */ /* 0x000fe400000010ff */
[----:B------:R-:W-:Y:S02]  /*1740*/  F2FP.BF16.F32.PACK_AB R32, R44, R41 ;  /* 0x000000292c20723e */ /* 0x000fe400000010ff */
[----:B------:R-:W-:Y:S02]  /*1750*/  F2FP.BF16.F32.PACK_AB R34, R48, R45 ;  /* 0x0000002d3022723e */ /* 0x000fe400000010ff */
[----:B------:R-:W-:Y:S02]  /*1760*/  F2FP.BF16.F32.PACK_AB R36, R52, R49 ;  /* 0x000000313424723e */ /* 0x000fe400000010ff */
[----:B-1----:R-:W-:Y:S02]  /*1770*/  F2FP.BF16.F32.PACK_AB R38, R18, R53 ;  /* 0x000000351226723e */ /* 0x002fe400000010ff */
[----:B------:R-:W-:-:S02]  /*1780*/  F2FP.BF16.F32.PACK_AB R31, R43, R42 ;  /* 0x0000002a2b1f723e */ /* 0x000fc400000010ff */
[----:B------:R-:W-:Y:S02]  /*1790*/  F2FP.BF16.F32.PACK_AB R33, R47, R46 ;  /* 0x0000002e2f21723e */ /* 0x000fe400000010ff */
[----:B------:R-:W-:Y:S02]  /*17a0*/  F2FP.BF16.F32.PACK_AB R35, R51, R50 ;  /* 0x000000323323723e */ /* 0x000fe400000010ff */
[----:B------:R-:W-:Y:S02]  /*17b0*/  F2FP.BF16.F32.PACK_AB R37, R23, R54 ;  /* 0x000000361725723e */ /* 0x000fe400000010ff */
[----:B------:R-:W-:Y:S01]  /*17c0*/  F2FP.BF16.F32.PACK_AB R39, R61, R60 ;  /* 0x0000003c3d27723e */ /* 0x000fe200000010ff */
[----:B------:R-:W-:Y:S06]  /*17d0*/  BAR.SYNC.DEFER_BLOCKING 0x0 ;  /* 0x0000000000007b1d */ /* 0x000fec0000010000 */
[----:B------:R-:W-:Y:S01]  /*17e0*/  UMOV UR14, UR8 ;  /* 0x00000008000e7c82 */ /* 0x000fe20008000000 */
[----:B------:R-:W-:Y:S01]  /*17f0*/  UMOV UR15, 0x40000000 ;  /* 0x40000000000f7882 */ /* 0x000fe20000000000 */
[----:B------:R-:W-:-:S06]  /*1800*/  WARPGROUP.ARRIVE ;  /* 0x00000000000079c5 */ /* 0x000fcc0000000000 */
[----:B------:R-:W-:Y:S01]  /*1810*/  HGMMA.64x8x16.F32.BF16 R56, R24, gdesc[UR12], R56 ;  /* 0x0000000c18387df0 */ /* 0x000fe20008701838 */
[----:B------:R-:W-:Y:S01]  /*1820*/  UIADD3 UR8, UP0, UR8, 0x2, URZ ;  /* 0x0000000208087890 */ /* 0x000fe2000ff1e03f */
[----:B------:R-:W-:-:S03]  /*1830*/  UMOV UR5, URZ ;  /* 0x0000003f00057c82 */ /* 0x000fc60008000000 */
[----:B------:R-:W-:-:S03]  /*1840*/  UIADD3.X UR9, UR5, 0x40000000, URZ, UP0, !UPT ;  /* 0x4000000005097890 */ /* 0x000fc600087fe43f */
[----:B------:R-:W-:-:S04]  /*1850*/  UMOV UR14, UR8 ;  /* 0x00000008000e7c82 */ /* 0x000fc80008000000 */
[----:B------:R-:W-:Y:S01]  /*1860*/  UMOV UR15, UR9 ;  /* 0x00000009000f7c82 */ /* 0x000fe20008000000 */
[----:B------:R-:W-:Y:S01]  /*1870*/  FADD R42, R42, R63 ;  /* 0x0000003f2a2a7221 */ /* 0x000fe20000000000 */
[----:B------:R-:W-:Y:S01]  /*1880*/  FADD R40, R40, R65 ;  /* 0x0000004128287221 */ /* 0x000fe20000000000 */
[----:B------:R-:W-:Y:S02]  /*1890*/  HGMMA.64x8x16.F32.BF16 R56, R28, gdesc[UR12], R56 ;  /* 0x0000000c1c387df0 */ /* 0x000fe40008701838 */
[----:B------:R-:W-:Y:S01]  /*18a0*/  FADD R43, R43, R42 ;  /* 0x0000002a2b2b7221 */ /* 0x000fe20000000000 */
[----:B------:R-:W-:Y:S01]  /*18b0*/  FADD R41, R41, R40 ;  /* 0x0000002829297221 */ /* 0x000fe20000000000 */
[----:B------:R-:W-:Y:S02]  /*18c0*/  UIADD3.64 UR26, UR14, 0x2, URZ ;  /* 0x000000020e1a7897 */ /* 0x000fe4000fffe03f */
[----:B------:R-:W-:Y:S01]  /*18d0*/  FADD R46, R46, R43 ;  /* 0x0000002b2e2e7221 */ /* 0x000fe20000000000 */
[----:B------:R-:W-:-:S03]  /*18e0*/  FADD R44, R44, R41 ;  /* 0x000000292c2c7221 */ /* 0x000fc60000000000 */
        /* <DEDUP_REMOVED lines=9> */
[----:B------:R-:W-:Y:S01]  /*1980*/  HGMMA.64x8x16.F32.BF16 R56, R32, gdesc[UR24], R56 ;  /* 0x0000001820387df0 */ /* 0x000fe20008701838 */
[----:B------:R-:W-:Y:S02]  /*1990*/  FADD R53, R53, R52 ;  /* 0x0000003435357221 */ /* 0x000fe40000000000 */
[----:B------:R-:W-:Y:S02]  /*19a0*/  FADD R60, R60, R23 ;  /* 0x000000173c3c7221 */ /* 0x000fe40000000000 */
[----:B------:R-:W-:Y:S02]  /*19b0*/  FADD R53, R18, R53 ;  /* 0x0000003512357221 */ /* 0x000fe40000000000 */
[----:B------:R-:W-:-:S03]  /*19c0*/  FADD R60, R61, R60 ;  /* 0x0000003c3d3c7221 */ /* 0x000fc60000000000 */
[----:B------:R-:W0:Y:S04]  /*19d0*/  SHFL.BFLY PT, R18, R53, 0x2, 0x1f ;  /* 0x0c401f0035127f89 */ /* 0x000e2800000e0000 */
[----:B------:R-:W1:Y:S01]  /*19e0*/  SHFL.BFLY PT, R23, R60, 0x2, 0x1f ;  /* 0x0c401f003c177f89 */ /* 0x000e6200000e0000 */
[----:B------:R-:W-:Y:S02]  /*19f0*/  UIADD3.64 UR14, UR14, 0x4, URZ ;  /* 0x000000040e0e7897 */ /* 0x000fe4000fffe03f */
[----:B------:R-:W-:-:S07]  /*1a00*/  UIADD3 UR4, UR4, 0x40, URZ ;  /* 0x0000004004047890 */ /* 0x000fce000fffe03f */
[----:B------:R-:W-:Y:S01]  /*1a10*/  HGMMA.64x8x16.F32.BF16 R56, R36, gdesc[UR12], R56, gsb0 ;  /* 0x0000000c24387df0 */ /* 0x000fe20008001838 */
[----:B0-----:R-:W-:Y:S01]  /*1a20*/  FADD R18, R53, R18 ;  /* 0x0000001235127221 */ /* 0x001fe20000000000 */
[----:B-1----:R-:W-:-:S04]  /*1a30*/  FADD R41, R60, R23 ;  /* 0x000000173c297221 */ /* 0x002fc80000000000 */
[----:B------:R-:W0:Y:S04]  /*1a40*/  SHFL.BFLY PT, R23, R18, 0x1, 0x1f ;  /* 0x0c201f0012177f89 */ /* 0x000e2800000e0000 */
[----:B------:R-:W1:Y:S01]  /*1a50*/  SHFL.BFLY PT, R42, R41, 0x1, 0x1f ;  /* 0x0c201f00292a7f89 */ /* 0x000e6200000e0000 */
[----:B------:R-:W-:Y:S02]  /*1a60*/  ISETP.LE.AND P0, PT, R3, UR4, PT ;  /* 0x0000000403007c0c */ /* 0x000fe4000bf03270 */
[----:B------:R-:W-:Y:S02]  /*1a70*/  LEA R16, R17, R16, 0x6 ;  /* 0x0000001011107211 */ /* 0x000fe400078e30ff */
[----:B------:R-:W-:Y:S01]  /*1a80*/  LEA R21, R19, R21, 0x6 ;  /* 0x0000001513157211 */ /* 0x000fe200078e30ff */
[----:B0-----:R-:W-:Y:S01]  /*1a90*/  FADD R40, R18, R23 ;  /* 0x0000001712287221 */ /* 0x001fe20000000000 */
[----:B-1----:R-:W-:-:S03]  /*1aa0*/  FADD R42, R41, R42 ;  /* 0x0000002a292a7221 */ /* 0x002fc60000000000 */
[----:B------:R-:W-:Y:S01]  /*1ab0*/  FFMA R20, R69, R20, R40 ;  /* 0x0000001445147223 */ /* 0x000fe20000000028 */
[----:B------:R-:W-:Y:S02]  /*1ac0*/  WARPGROUP.DEPBAR.LE gsb0, 0x0 ;  /* 0x00008000000079c5 */ /* 0x000fe40000010000 */
[----:B------:R-:W-:Y:S01]  /*1ad0*/  FFMA R22, R55, R22, R42 ;  /* 0x0000001637167223 */ /* 0x000fe2000000002a */
[----:B------:R-:W-:Y:S02]  /*1ae0*/  MOV R18, R7 ;  /* 0x0000000700127202 */ /* 0x000fe40000000f00 */
[----:B------:R-:W-:Y:S01]  /*1af0*/  MOV R23, R64 ;  /* 0x0000004000177202 */ /* 0x000fe20000000f00 */
[----:B------:R-:W-:Y:S06]  /*1b00*/  @!P0 BRA `(.L_x_1) ;  /* 0xffffffec00508947 */ /* 0x000fec000383ffff */
.L_x_0:
[C---:B------:R-:W-:Y:S01]  /*1b10*/  SHF.L.U32 R3, R0.reuse, 0x6, RZ ;  /* 0x0000000600037819 */ /* 0x040fe200000006ff */
[----:B0-----:R-:W-:Y:S01]  /*1b20*/  FMUL R10, R57, 0.25 ;  /* 0x3e800000390a7820 */ /* 0x001fe20000400000 */
[----:B------:R-:W-:Y:S01]  /*1b30*/  LOP3.LUT R4, R0, 0x3f, RZ, 0xc0, !PT ;  /* 0x0000003f00047812 */ /* 0x000fe200078ec0ff */
[----:B------:R-:W-:Y:S01]  /*1b40*/  FMUL R13, R56, 0.25 ;  /* 0x3e800000380d7820 */ /* 0x000fe20000400000 */
[----:B------:R-:W-:Y:S01]  /*1b50*/  LOP3.LUT R3, R3, 0x600, RZ, 0xc0, !PT ;  /* 0x0000060003037812 */ /* 0x000fe200078ec0ff */
[----:B------:R-:W-:Y:S01]  /*1b60*/  BAR.SYNC.DEFER_BLOCKING 0x0 ;  /* 0x0000000000007b1d */ /* 0x000fe20000010000 */
[C---:B------:R-:W-:Y:S02]  /*1b70*/  SHF.L.U32 R5, R0.reuse, 0x3, RZ ;  /* 0x0000000300057819 */ /* 0x040fe400000006ff */
[----:B------:R-:W-:Y:S02]  /*1b80*/  SHF.L.U32 R6, R0, 0x2, RZ ;  /* 0x0000000200067819 */ /* 0x000fe400000006ff */
[----:B------:R-:W-:-:S03]  /*1b90*/  LEA R4, R4, R3, 0x2 ;  /* 0x0000000304047211 */ /* 0x000fc600078e10ff */
[----:B------:R-:W0:Y:S01]  /*1ba0*/  LDC.64 R24, c[0x0][0x228] ;  /* 0x00008a00ff187b82 */ /* 0x000e220000000a00 */
[----:B------:R-:W-:Y:S01]  /*1bb0*/  LOP3.LUT R8, R0, 0xc0, RZ, 0xc0, !PT ;  /* 0x000000c000087812 */ /* 0x000fe200078ec0ff */
[----:B------:R-:W-:Y:S01]  /*1bc0*/  ULDC.64 UR4, c[0x0][0x270] ;  /* 0x00009c0000047ab9 */ /* 0x000fe20000000a00 */
[----:B------:R-:W-:Y:S01]  /*1bd0*/  SHF.R.U32.HI R3, RZ, 0x2, R0 ;  /* 0x00000002ff037819 */ /* 0x000fe20000011600 */
[----:B------:R-:W-:Y:S01]  /*1be0*/  UIMAD UR4, UR16, UR4, URZ ;  /* 0x00000004100472a4 */ /* 0x000fe2000f8e023f */
[----:B------:R-:W-:Y:S02]  /*1bf0*/  LOP3.LUT R5, R5, 0x38, RZ, 0xc0, !PT ;  /* 0x0000003805057812 */ /* 0x000fe400078ec0ff */
[----:B------:R-:W-:Y:S01]  /*1c00*/  LOP3.LUT R6, R6, 0xc0, RZ, 0xc0, !PT ;  /* 0x000000c006067812 */ /* 0x000fe200078ec0ff */
[----:B------:R-:W-:Y:S01]  /*1c10*/  USHF.L.U32 UR6, UR4, 0x1, URZ ;  /* 0x0000000104067899 */ /* 0x000fe2000800063f */
[----:B------:R-:W-:Y:S02]  /*1c20*/  ISETP.NE.U32.AND P0, PT, R8, RZ, PT ;  /* 0x000000ff0800720c */ /* 0x000fe40003f05070 */
[----:B------:R-:W-:-:S02]  /*1c30*/  LOP3.LUT R3, R4, 0x20, R3, 0x78, !PT ;  /* 0x0000002004037812 */ /* 0x000fc400078e7803 */
[----:B------:R-:W-:Y:S02]  /*1c40*/  MOV R8, UR20 ;  /* 0x0000001400087c02 */ /* 0x000fe40008000f00 */
[----:B------:R-:W-:Y:S01]  /*1c50*/  IADD3 R4, R6, UR17, R5 ;  /* 0x0000001106047c10 */ /* 0x000fe2000fffe005 */
[C---:B------:R-:W-:Y:S01]  /*1c60*/  FMUL R6, R20.reuse, 8388608 ;  /* 0x4b00000014067820 */ /* 0x040fe20000400000 */
[----:B------:R-:W-:Y:S02]  /*1c70*/  FSETP.GEU.AND P5, PT, R20, 1.175494350822287508e-38, PT ;  /* 0x008000001400780b */ /* 0x000fe40003fae000 */
[----:B------:R-:W-:Y:S01]  /*1c80*/  LOP3.LUT R5, R3, 0x2, R8, 0xf8, !PT ;  /* 0x0000000203057812 */ /* 0x000fe200078ef808 */
[----:B------:R-:W-:Y:S01]  /*1c90*/  FMUL R8, R59, 0.25 ;  /* 0x3e8000003b087820 */ /* 0x000fe20000400000 */
[----:B------:R-:W-:Y:S01]  /*1ca0*/  FMUL R3, R58, 0.25 ;  /* 0x3e8000003a037820 */ /* 0x000fe20000400000 */
[----:B------:R-:W-:Y:S02]  /*1cb0*/  FSETP.GT.AND P4, PT, |R20|, 8.50705917302346158658e+37, PT ;  /* 0x7e8000001400780b */ /* 0x000fe40003f84200 */
[----:B------:R-:W-:-:S02]  /*1cc0*/  FSETP.GT.AND P2, PT, |R22|, 8.50705917302346158658e+37, PT ;  /* 0x7e8000001600780b */ /* 0x000fc40003f44200 */
[----:B------:R-:W-:Y:S02]  /*1cd0*/  FSEL R6, R6, R20, !P5 ;  /* 0x0000001406067208 */ /* 0x000fe40006800000 */
[----:B------:R-:W-:Y:S01]  /*1ce0*/  FSEL R59, R8, R59, P2 ;  /* 0x0000003b083b7208 */ /* 0x000fe20001000000 */
[----:B------:R-:W-:Y:S01]  /*1cf0*/  FMUL R8, R22, 8388608 ;  /* 0x4b00000016087820 */ /* 0x000fe20000400000 */
[----:B------:R-:W-:Y:S02]  /*1d00*/  FSEL R17, R3, R58, P2 ;  /* 0x0000003a03117208 */ /* 0x000fe40001000000 */
[----:B------:R-:W-:Y:S02]  /*1d10*/  FSETP.GEU.AND P1, PT, |R20|, 1.175494350822287508e-38, PT ;  /* 0x008000001400780b */ /* 0x000fe40003f2e200 */
[----:B------:R-:W-:Y:S01]  /*1d20*/  IADD3 R3, R6, -0x3f3504f3, RZ ;  /* 0xc0cafb0d06037810 */ /* 0x000fe20007ffe0ff */
[----:B------:R-:W-:Y:S01]  /*1d30*/  @P4 FMUL R20, R20, 0.25 ;  /* 0x3e80000014144820 */ /* 0x000fe20000400000 */
[----:B------:R-:W-:-:S02]  /*1d40*/  FSETP.GEU.AND P3, PT, R22, 1.175494350822287508e-38, PT ;  /* 0x008000001600780b */ /* 0x000fc40003f6e000 */
[----:B------:R-:W-:Y:S02]  /*1d50*/  LOP3.LUT R9, R3, 0xff800000, RZ, 0xc0, !PT ;  /* 0xff80000003097812 */ /* 0x000fe400078ec0ff */
[----:B------:R-:W-:Y:S02]  /*1d60*/  FSEL R3, R8, R22, !P3 ;  /* 0x0000001608037208 */ /* 0x000fe40005800000 */
[----:B------:R-:W-:Y:S02]  /*1d70*/  FSEL R57, R10, R57, P4 ;  /* 0x000000390a397208 */ /* 0x000fe40002000000 */
[----:B------:R-:W-:Y:S01]  /*1d80*/  FSEL R19, R13, R56, P4 ;  /* 0x000000380d137208 */ /* 0x000fe20002000000 */
[----:B------:R-:W-:Y:S01]  /*1d90*/  @!P1 FMUL R20, R20, 16777216 ;  /* 0x4b80000014149820 */ /* 0x000fe20000400000 */
[C---:B------:R-:W-:Y:S01]  /*1da0*/  FSETP.GEU.AND P4, PT, |R22|.reuse, 1.175494350822287508e-38, PT ;  /* 0x008000001600780b */ /* 0x040fe20003f8e200 */
[----:B------:R-:W-:Y:S01]  /*1db0*/  @P2 FMUL R22, R22, 0.25 ;  /* 0x3e80000016162820 */ /* 0x000fe20000400000 */
[----:B------:R-:W-:Y:S01]  /*1dc0*/  IADD3 R10, R3, -0x3f3504f3, RZ ;  /* 0xc0cafb0d030a7810 */ /* 0x000fe20007ffe0ff */
[----:B------:R-:W1:Y:S01]  /*1dd0*/  MUFU.RCP R16, R20 ;  /* 0x0000001400107308 */ /* 0x000e620000001000 */
[----:B------:R-:W-:Y:S01]  /*1de0*/  FSEL R8, RZ, -23, P5 ;  /* 0xc1b80000ff087808 */ /* 0x000fe20002800000 */
[----:B------:R-:W-:Y:S01]  /*1df0*/  @!P1 FMUL R57, R57, 16777216 ;  /* 0x4b80000039399820 */ /* 0x000fe20000400000 */
[----:B------:R-:W-:Y:S01]  /*1e00*/  I2FP.F32.S32 R11, R9 ;  /* 0x00000009000b7245 */ /* 0x000fe20000201400 */
[----:B------:R-:W-:Y:S01]  /*1e10*/  @!P1 FMUL R19, R19, 16777216 ;  /* 0x4b80000013139820 */ /* 0x000fe20000400000 */
[----:B------:R-:W-:-:S02]  /*1e20*/  LOP3.LUT R10, R10, 0xff800000, RZ, 0xc0, !PT ;  /* 0xff8000000a0a7812 */ /* 0x000fc400078ec0ff */
[----:B------:R-:W-:Y:S01]  /*1e30*/  IADD3 R9, R6, -R9, RZ ;  /* 0x8000000906097210 */ /* 0x000fe20007ffe0ff */
[----:B------:R-:W-:Y:S01]  /*1e40*/  FFMA.FTZ R11, R11, 1.1920928955078125e-07, R8 ;  /* 0x340000000b0b7823 */ /* 0x000fe20000010008 */
[----:B------:R-:W-:Y:S01]  /*1e50*/  FSEL R8, RZ, -23, P3 ;  /* 0xc1b80000ff087808 */ /* 0x000fe20001800000 */
[----:B------:R-:W-:Y:S01]  /*1e60*/  @!P4 FMUL R22, R22, 16777216 ;  /* 0x4b8000001616c820 */ /* 0x000fe20000400000 */
[-C--:B------:R-:W-:Y:S01]  /*1e70*/  I2FP.F32.S32 R13, R10.reuse ;  /* 0x0000000a000d7245 */ /* 0x080fe20000201400 */
[----:B------:R-:W-:Y:S01]  /*1e80*/  FADD R9, R9, -1 ;  /* 0xbf80000009097421 */ /* 0x000fe20000000000 */
[----:B------:R-:W-:Y:S01]  /*1e90*/  MOV R15, 0x3dc6b27f ;  /* 0x3dc6b27f000f7802 */ /* 0x000fe20000000f00 */
[----:B------:R-:W2:Y:S01]  /*1ea0*/  MUFU.RCP R14, R22 ;  /* 0x00000016000e7308 */ /* 0x000ea20000001000 */
[----:B------:R-:W-:Y:S01]  /*1eb0*/  IADD3 R12, R3, -R10, RZ ;  /* 0x8000000a030c7210 */ /* 0x000fe20007ffe0ff */
[----:B------:R-:W-:Y:S01]  /*1ec0*/  FFMA.FTZ R13, R13, 1.1920928955078125e-07, R8 ;  /* 0x340000000d0d7823 */ /* 0x000fe20000010008 */
[----:B------:R-:W-:Y:S01]  /*1ed0*/  SHF.L.U32 R18, R0, 0x5, RZ ;  /* 0x0000000500127819 */ /* 0x000fe200000006ff */
[C---:B------:R-:W-:Y:S01]  /*1ee0*/  FFMA.FTZ R8, R9.reuse, R15, -0.16845393180847167969 ;  /* 0xbe2c7f3009087423 */ /* 0x040fe2000001000f */
[----:B-1----:R-:W-:Y:S01]  /*1ef0*/  FMUL R57, R16, R57 ;  /* 0x0000003910397220 */ /* 0x002fe20000400000 */
[----:B------:R-:W-:Y:S01]  /*1f00*/  FADD R12, R12, -1 ;  /* 0xbf8000000c0c7421 */ /* 0x000fe20000000000 */
[----:B------:R-:W-:Y:S01]  /*1f10*/  FMUL R16, R16, R19 ;  /* 0x0000001310107220 */ /* 0x000fe20000400000 */
[----:B------:R-:W-:Y:S01]  /*1f20*/  FFMA.FTZ R8, R9, R8, 0.1716887056827545166 ;  /* 0x3e2fcf2a09087423 */ /* 0x000fe20000010008 */
[----:B------:R-:W-:Y:S01]  /*1f30*/  LOP3.LUT R19, R18, 0x460, RZ, 0xc0, !PT ;  /* 0x0000046012137812 */ /* 0x000fe200078ec0ff */
[C---:B------:R-:W-:Y:S01]  /*1f40*/  FFMA.FTZ R15, R12.reuse, R15, -0.16845393180847167969 ;  /* 0xbe2c7f300c0f7423 */ /* 0x040fe2000001000f */
[----:B------:R-:W-:Y:S01]  /*1f50*/  @!P4 FMUL R59, R59, 16777216 ;  /* 0x4b8000003b3bc820 */ /* 0x000fe20000400000 */
[----:B------:R-:W-:Y:S01]  /*1f60*/  FFMA.FTZ R8, R9, R8, -0.17900948226451873779 ;  /* 0xbe374e4309087423 */ /* 0x000fe20000010008 */
[----:B------:R-:W-:Y:S01]  /*1f70*/  @!P4 FMUL R17, R17, 16777216 ;  /* 0x4b8000001111c820 */ /* 0x000fe20000400000 */
[----:B------:R-:W-:Y:S01]  /*1f80*/  FFMA.FTZ R15, R12, R15, 0.1716887056827545166 ;  /* 0x3e2fcf2a0c0f7423 */ /* 0x000fe2000001000f */
[----:B------:R-:W-:Y:S01]  /*1f90*/  F2FP.BF16.F32.PACK_AB R16, R57, R16 ;  /* 0x000000103910723e */ /* 0x000fe200000010ff */
[----:B------:R-:W-:Y:S01]  /*1fa0*/  FFMA.FTZ R10, R9, R8, 0.20512372255325317383 ;  /* 0x3e520bf4090a7423 */ /* 0x000fe20000010008 */
[----:B------:R-:W-:Y:S01]  /*1fb0*/  SHF.L.U32 R8, R0, 0x1, RZ ;  /* 0x0000000100087819 */ /* 0x000fe200000006ff */
[----:B------:R-:W-:Y:S01]  /*1fc0*/  FFMA.FTZ R15, R12, R15, -0.17900948226451873779 ;  /* 0xbe374e430c0f7423 */ /* 0x000fe2000001000f */
[C---:B--2---:R-:W-:Y:S01]  /*1fd0*/  FMUL R59, R14.reuse, R59 ;  /* 0x0000003b0e3b7220 */ /* 0x044fe20000400000 */
[----:B------:R-:W-:Y:S01]  /*1fe0*/  FMUL R14, R14, R17 ;  /* 0x000000110e0e7220 */ /* 0x000fe20000400000 */
[----:B------:R-:W-:Y:S01]  /*1ff0*/  LOP3.LUT R19, R19, 0x1c0, R8, 0x78, !PT ;  /* 0x000001c013137812 */ /* 0x000fe200078e7808 */
[C---:B------:R-:W-:Y:S01]  /*2000*/  FFMA.FTZ R15, R12.reuse, R15, 0.20512372255325317383 ;  /* 0x3e520bf40c0f7423 */ /* 0x040fe2000001000f */
[----:B------:R-:W-:Y:S01]  /*2010*/  FFMA.FTZ R10, R9, R10, -0.24046532809734344482 ;  /* 0xbe763c8b090a7423 */ /* 0x000fe2000001000a */
[----:B------:R-:W1:Y:S01]  /*2020*/  LDC R20, c[0x0][0x278] ;  /* 0x00009e00ff147b82 */ /* 0x000e620000000800 */
[--C-:B------:R-:W-:Y:S01]  /*2030*/  LOP3.LUT R19, R19, 0x1c, R0.reuse, 0xf8, !PT ;  /* 0x0000001c13137812 */ /* 0x100fe200078ef800 */
[C---:B------:R-:W-:Y:S01]  /*2040*/  FFMA.FTZ R15, R12.reuse, R15, -0.24046532809734344482 ;  /* 0xbe763c8b0c0f7423 */ /* 0x040fe2000001000f */
[----:B------:R-:W-:Y:S01]  /*2050*/  F2FP.BF16.F32.PACK_AB R14, R59, R14 ;  /* 0x0000000e3b0e723e */ /* 0x000fe200000010ff */
[----:B------:R-:W-:Y:S01]  /*2060*/  FFMA.FTZ R10, R9, R10, 0.28857114911079406738 ;  /* 0x3e93bf99090a7423 */ /* 0x000fe2000001000a */
[----:B------:R-:W-:Y:S01]  /*2070*/  LOP3.LUT R17, R19, 0x20, RZ, 0x3c, !PT ;  /* 0x0000002013117812 */ /* 0x000fe200078e3cff */
[----:B------:R-:W-:Y:S01]  /*2080*/  FFMA.FTZ R15, R12, R15, 0.28857114911079406738 ;  /* 0x3e93bf990c0f7423 */ /* 0x000fe2000001000f */
[----:B------:R2:W-:Y:S01]  /*2090*/  STS [R19+UR17], R16 ;  /* 0x0000001013007988 */ /* 0x0005e20008000811 */
[C---:B------:R-:W-:Y:S01]  /*20a0*/  FFMA.FTZ R10, R9.reuse, R10, -0.36067417263984680176 ;  /* 0xbeb8aa49090a7423 */ /* 0x040fe2000001000a */
[----:B------:R-:W-:Y:S01]  /*20b0*/  ISETP.GE.U32.AND P2, PT, R6, 0x7f800000, PT ;  /* 0x7f8000000600780c */ /* 0x000fe20003f46070 */
[C---:B------:R-:W-:Y:S01]  /*20c0*/  FFMA.FTZ R15, R12.reuse, R15, -0.36067417263984680176 ;  /* 0xbeb8aa490c0f7423 */ /* 0x040fe2000001000f */
[----:B------:R-:W-:Y:S01]  /*20d0*/  STS [R17+UR17+0x200], R14 ;  /* 0x0002000e11007988 */ /* 0x000fe20008000811 */
[C---:B------:R-:W-:Y:S01]  /*20e0*/  FFMA.FTZ R10, R9.reuse, R10, 0.48089820146560668945 ;  /* 0x3ef6384a090a7423 */ /* 0x040fe2000001000a */
[----:B------:R-:W-:Y:S01]  /*20f0*/  SHF.R.U32.HI R18, RZ, 0x1, R0 ;  /* 0x00000001ff127819 */ /* 0x000fe20000011600 */
[C---:B------:R-:W-:Y:S01]  /*2100*/  FFMA.FTZ R15, R12.reuse, R15, 0.48089820146560668945 ;  /* 0x3ef6384a0c0f7423 */ /* 0x040fe2000001000f */
[----:B------:R-:W-:Y:S01]  /*2110*/  BAR.SYNC.DEFER_BLOCKING 0x0 ;  /* 0x0000000000007b1d */ /* 0x000fe20000010000 */
[----:B------:R-:W-:Y:S01]  /*2120*/  FFMA.FTZ R10, R9, R10, -0.72134751081466674805 ;  /* 0xbf38aa3b090a7423 */ /* 0x000fe2000001000a */
[----:B------:R-:W-:Y:S01]  /*2130*/  ISETP.GE.U32.AND P3, PT, R3, 0x7f800000, PT ;  /* 0x7f8000000300780c */ /* 0x000fe20003f66070 */
[----:B------:R-:W-:Y:S01]  /*2140*/  FFMA.FTZ R15, R12, R15, -0.72134751081466674805 ;  /* 0xbf38aa3b0c0f7423 */ /* 0x000fe2000001000f */
[----:B------:R-:W-:Y:S01]  /*2150*/  FSETP.NEU.AND P1, PT, R6, RZ, PT ;  /* 0x000000ff0600720b */ /* 0x000fe20003f2d000 */
[----:B------:R-:W-:Y:S01]  /*2160*/  FMUL R10, R9, R10 ;  /* 0x0000000a090a7220 */ /* 0x000fe20000400000 */
[----:B------:R-:W-:Y:S01]  /*2170*/  LOP3.LUT R8, R8, 0xf8, RZ, 0xc0, !PT ;  /* 0x000000f808087812 */ /* 0x000fe200078ec0ff */
[----:B------:R-:W-:-:S02]  /*2180*/  FMUL R15, R12, R15 ;  /* 0x0000000f0c0f7220 */ /* 0x000fc40000400000 */
[C---:B------:R-:W-:Y:S02]  /*2190*/  FMUL R10, R9.reuse, R10 ;  /* 0x0000000a090a7220 */ /* 0x040fe40000400000 */
[----:B------:R-:W-:Y:S02]  /*21a0*/  FMUL R15, R12, R15 ;  /* 0x0000000f0c0f7220 */ /* 0x000fe40000400000 */
[----:B------:R-:W-:Y:S01]  /*21b0*/  FFMA.FTZ R10, R9, 1.4426950216293334961, R10 ;  /* 0x3fb8aa3b090a7823 */ /* 0x000fe2000001000a */
[----:B------:R-:W-:Y:S01]  /*21c0*/  LOP3.LUT R9, R18, 0x4, RZ, 0xc0, !PT ;  /* 0x0000000412097812 */ /* 0x000fe200078ec0ff */
[----:B------:R-:W-:Y:S01]  /*21d0*/  FFMA.FTZ R12, R12, 1.4426950216293334961, R15 ;  /* 0x3fb8aa3b0c0c7823 */ /* 0x000fe2000001000f */
[----:B------:R-:W-:Y:S02]  /*21e0*/  LOP3.LUT R15, R5, 0x40, RZ, 0x3c, !PT ;  /* 0x00000040050f7812 */ /* 0x000fe400078e3cff */
[----:B------:R-:W-:Y:S01]  /*21f0*/  IADD3 R18, R9, R4, RZ ;  /* 0x0000000409127210 */ /* 0x000fe20007ffe0ff */
[----:B--2---:R-:W-:Y:S01]  /*2200*/  FADD R16, R13, R12 ;  /* 0x0000000c0d107221 */ /* 0x004fe20000000000 */
[----:B------:R-:W-:Y:S01]  /*2210*/  SHF.R.U32.HI R13, RZ, 0x6, R0 ;  /* 0x00000006ff0d7819 */ /* 0x000fe20000011600 */
[----:B------:R-:W-:Y:S01]  /*2220*/  FADD R9, R11, R10 ;  /* 0x0000000a0b097221 */ /* 0x000fe20000000000 */
[----:B------:R-:W-:Y:S01]  /*2230*/  @P2 MOV R11, 0x7f800000 ;  /* 0x7f800000000b2802 */ /* 0x000fe20000000f00 */
[----:B------:R-:W-:Y:S01]  /*2240*/  IMAD R0, R2, UR5, RZ ;  /* 0x0000000502007c24 */ /* 0x000fe2000f8e02ff */
[----:B------:R-:W2:Y:S01]  /*2250*/  LDS.U16 R19, [R5+UR17] ;  /* 0x0000001105137984 */ /* 0x000ea20008000400 */
[----:B------:R-:W-:Y:S01]  /*2260*/  SGXT.U32 R13, R13, 0x2 ;  /* 0x000000020d0d781a */ /* 0x000fe20000000000 */
[----:B------:R-:W-:Y:S01]  /*2270*/  UIMAD.WIDE UR4, UR4, 0x2, URZ ;  /* 0x00000002040478a5 */ /* 0x000fe2000f8e023f */
[----:B------:R-:W-:Y:S01]  /*2280*/  @P2 FFMA.FTZ R9, R6, R11, +INF ;  /* 0x7f80000006092423 */ /* 0x000fe2000001000b */
[----:B------:R-:W3:Y:S01]  /*2290*/  LDS.U16 R21, [R15+UR17] ;  /* 0x000000110f157984 */ /* 0x000ee20008000400 */
[----:B------:R-:W-:Y:S01]  /*22a0*/  @P3 MOV R4, 0x7f800000 ;  /* 0x7f80000000043802 */ /* 0x000fe20000000f00 */
[----:B-1----:R-:W-:-:S02]  /*22b0*/  IMAD R6, R13, R20, RZ ;  /* 0x000000140d067224 */ /* 0x002fc400078e02ff */
[----:B------:R1:W4:Y:S01]  /*22c0*/  LDS.U16 R17, [R5+UR17+0x100] ;  /* 0x0001001105117984 */ /* 0x0003220008000400 */
[----:B------:R-:W-:Y:S01]  /*22d0*/  ULDC UR4, c[0x0][0x27c] ;  /* 0x00009f0000047ab9 */ /* 0x000fe20000000800 */
[----:B------:R-:W-:Y:S01]  /*22e0*/  @P3 FFMA.FTZ R16, R3, R4, +INF ;  /* 0x7f80000003103423 */ /* 0x000fe20000010004 */
[C---:B------:R-:W-:Y:S01]  /*22f0*/  LEA R11, R20.reuse, R6, 0x2 ;  /* 0x00000006140b7211 */ /* 0x040fe200078e10ff */
[----:B------:R5:W4:Y:S01]  /*2300*/  LDS.U16 R23, [R15+UR17+0x100] ;  /* 0x000100110f177984 */ /* 0x000b220008000400 */
[----:B------:R-:W-:Y:S02]  /*2310*/  UIMAD UR4, UR16, UR4, URZ ;  /* 0x00000004100472a4 */ /* 0x000fe4000f8e023f */
[----:B------:R-:W-:Y:S02]  /*2320*/  LEA R13, R20, R11, 0x2 ;  /* 0x0000000b140d7211 */ /* 0x000fe400078e10ff */
[C---:B-1----:R-:W-:Y:S01]  /*2330*/  SHF.L.U32 R5, R0.reuse, 0x1, RZ ;  /* 0x0000000100057819 */ /* 0x042fe200000006ff */
[----:B------:R-:W-:-:S03]  /*2340*/  IMAD.HI R0, R0, 0x2, RZ ;  /* 0x0000000200007827 */ /* 0x000fc600078e02ff */
[----:B0-----:R-:W-:Y:S01]  /*2350*/  IADD3 R5, P2, P4, R5, UR6, R24 ;  /* 0x0000000605057c10 */ /* 0x001fe2000fc5e018 */
[----:B------:R-:W-:-:S03]  /*2360*/  USHF.L.U32 UR6, UR4, 0x2, URZ ;  /* 0x0000000204067899 */ /* 0x000fc6000800063f */
[----:B-----5:R-:W-:Y:S01]  /*2370*/  IADD3.X R15, R0, UR5, R25, P2, P4 ;  /* 0x00000005000f7c10 */ /* 0x020fe200097e8419 */
[----:B------:R-:W-:Y:S01]  /*2380*/  UIMAD.WIDE UR4, UR4, 0x4, URZ ;  /* 0x00000004040478a5 */ /* 0x000fe2000f8e023f */
[----:B------:R-:W-:Y:S01]  /*2390*/  LEA R0, R20, R13, 0x2 ;  /* 0x0000000d14007211 */ /* 0x000fe200078e10ff */
[----:B------:R-:W0:Y:S01]  /*23a0*/  LDC.64 R24, c[0x0][0x230] ;  /* 0x00008c00ff187b82 */ /* 0x000e220000000a00 */
[-C--:B------:R-:W-:Y:S02]  /*23b0*/  LEA R4, P5, R6, R5.reuse, 0x1 ;  /* 0x0000000506047211 */ /* 0x080fe400078a08ff */
[-C--:B------:R-:W-:Y:S02]  /*23c0*/  LEA R10, P2, R11, R5.reuse, 0x1 ;  /* 0x000000050b0a7211 */ /* 0x080fe400078408ff */
[-C--:B------:R-:W-:Y:S02]  /*23d0*/  LEA R12, P3, R13, R5.reuse, 0x1 ;  /* 0x000000050d0c7211 */ /* 0x080fe400078608ff */
[----:B------:R-:W-:-:S02]  /*23e0*/  LEA R14, P4, R0, R5, 0x1 ;  /* 0x00000005000e7211 */ /* 0x000fc400078808ff */
[-C--:B------:R-:W-:Y:S02]  /*23f0*/  LEA.HI.X.SX32 R5, R6, R15.reuse, 0x1, P5 ;  /* 0x0000000f06057211 */ /* 0x080fe400028f0eff */
[-C--:B------:R-:W-:Y:S02]  /*2400*/  LEA.HI.X.SX32 R11, R11, R15.reuse, 0x1, P2 ;  /* 0x0000000f0b0b7211 */ /* 0x080fe400010f0eff */
[-C--:B------:R-:W-:Y:S01]  /*2410*/  LEA.HI.X.SX32 R13, R13, R15.reuse, 0x1, P3 ;  /* 0x0000000f0d0d7211 */ /* 0x080fe200018f0eff */
[----:B--2---:R1:W-:Y:S01]  /*2420*/  STG.E.U16 desc[UR18][R4.64], R19 ;  /* 0x0000001304007986 */ /* 0x0043e2000c101512 */
[----:B------:R-:W-:Y:S02]  /*2430*/  LEA.HI.X.SX32 R15, R0, R15, 0x1, P4 ;  /* 0x0000000f000f7211 */ /* 0x000fe400020f0eff */
[----:B------:R-:W-:Y:S01]  /*2440*/  FSETP.NEU.AND P5, PT, R3, RZ, PT ;  /* 0x000000ff0300720b */ /* 0x000fe20003fad000 */
[----:B---3--:R1:W-:Y:S01]  /*2450*/  STG.E.U16 desc[UR18][R10.64], R21 ;  /* 0x000000150a007986 */ /* 0x0083e2000c101512 */
[----:B------:R-:W-:-:S02]  /*2460*/  FSEL R0, R9, -INF , P1 ;  /* 0xff80000009007808 */ /* 0x000fc40000800000 */
[----:B------:R-:W-:Y:S01]  /*2470*/  FSEL R3, R16, -INF , P5 ;  /* 0xff80000010037808 */ /* 0x000fe20002800000 */
[----:B----4-:R1:W-:Y:S02]  /*2480*/  STG.E.U16 desc[UR18][R12.64], R17 ;  /* 0x000000110c007986 */ /* 0x0103e4000c101512 */
[----:B------:R-:W-:Y:S01]  /*2490*/  FFMA R6, R0, 0.69314718246459960938, R7 ;  /* 0x3f31721800067823 */ /* 0x000fe20000000007 */
[C---:B------:R-:W-:Y:S01]  /*24a0*/  IMAD.HI R0, R2.reuse, 0x4, RZ ;  /* 0x0000000402007827 */ /* 0x040fe200078e02ff */
[----:B------:R1:W-:Y:S03]  /*24b0*/  STG.E.U16 desc[UR18][R14.64], R23 ;  /* 0x000000170e007986 */ /* 0x0003e6000c101512 */
[----:B------:R-:W-:Y:S01]  /*24c0*/  FFMA R7, R3, 0.69314718246459960938, R64 ;  /* 0x3f31721803077823 */ /* 0x000fe20000000040 */
[----:B------:R-:W-:Y:S01]  /*24d0*/  SHF.L.U32 R3, R2, 0x2, RZ ;  /* 0x0000000202037819 */ /* 0x000fe200000006ff */
[----:B------:R-:W-:Y:S03]  /*24e0*/  BAR.SYNC.DEFER_BLOCKING 0x0 ;  /* 0x0000000000007b1d */ /* 0x000fe60000010000 */
[----:B0-----:R-:W-:-:S04]  /*24f0*/  IADD3 R2, P1, P2, R3, UR6, R24 ;  /* 0x0000000603027c10 */ /* 0x001fc8000fa3e018 */
[----:B------:R-:W-:Y:S01]  /*2500*/  IADD3.X R3, R0, UR5, R25, P1, P2 ;  /* 0x0000000500037c10 */ /* 0x000fe20008fe4419 */
[----:B------:R1:W-:Y:S01]  /*2510*/  STS.64 [R8+UR17], R6 ;  /* 0x0000000608007988 */ /* 0x0003e20008000a11 */
[----:B------:R-:W-:Y:S06]  /*2520*/  BAR.SYNC.DEFER_BLOCKING 0x0 ;  /* 0x0000000000007b1d */ /* 0x000fec0000010000 */
[----:B------:R-:W-:Y:S05]  /*2530*/  @P0 EXIT ;  /* 0x000000000000094d */ /* 0x000fea0003800000 */
[----:B-1----:R-:W0:Y:S04]  /*2540*/  LDS R5, [R18] ;  /* 0x0000000012057984 */ /* 0x002e280000000800 */
[----:B0-----:R-:W-:Y:S01]  /*2550*/  STG.E desc[UR18][R2.64], R5 ;  /* 0x0000000502007986 */ /* 0x001fe2000c101912 */
[----:B------:R-:W-:Y:S05]  /*2560*/  EXIT ;  /* 0x000000000000794d */ /* 0x000fea0003800000 */
.L_x_2:
[----:B------:R-:W-:-:S00]  /*2570*/  BRA `(.L_x_2) ;  /* 0xfffffffc00fc7947 */ /* 0x000fc0000383ffff */
[----:B------:R-:W-:-:S00]  /*2580*/  NOP ;  /* 0x0000000000007918 */ /* 0x000fc00000000000 */
[----:B------:R-:W-:-:S00]  /*2590*/  NOP ;  /* 0x0000000000007918 */ /* 0x000fc00000000000 */
[----:B------:R-:W-:-:S00]  /*25a0*/  NOP ;  /* 0x0000000000007918 */ /* 0x000fc00000000000 */
[----:B------:R-:W-:-:S00]  /*25b0*/  NOP ;  /* 0x0000000000007918 */ /* 0x000fc00000000000 */
[----:B------:R-:W-:-:S00]  /*25c0*/  NOP ;  /* 0x0000000000007918 */ /* 0x000fc00000000000 */
[----:B------:R-:W-:-:S00]  /*25d0*/  NOP ;  /* 0x0000000000007918 */ /* 0x000fc00000000000 */
[----:B------:R-:W-:-:S00]  /*25e0*/  NOP ;  /* 0x0000000000007918 */ /* 0x000fc00000000000 */
[----:B------:R-:W-:-:S00]  /*25f0*/  NOP ;  /* 0x0000000000007918 */ /* 0x000fc00000000000 */
.L_x_3:


//--------------------- .nv.global.init           --------------------------
	.section	.nv.global.init,"aw",@progbits
.nv.global.init:
	.type		_$_str,@object
	.size		_$_str,(.L_0 - _$_str)
_$_str:
        /*0000*/ 	.byte	0x5f, 0x5f, 0x43, 0x55, 0x44, 0x41, 0x5f, 0x46, 0x54, 0x5a, 0x00
.L_0:


//--------------------- .nv.shared.attn_fwd       --------------------------
	.section	.nv.shared.attn_fwd,"aw",@nobits
	.sectionflags	@""
	.align	16
	.zero		1024


//--------------------- .nv.shared.reserved.0     --------------------------
	.section	.nv.shared.reserved.0,"aw",@nobits
	.weak		__nv_reservedSMEM_offset_0_alias
	.size		__nv_reservedSMEM_offset_0_alias, 0, 0
	.other		__nv_reservedSMEM_offset_0_alias,@"STO_CUDA_RESERVED_SHARED STV_DEFAULT"
__nv_reservedSMEM_offset_0_alias:
	.zero		0


//--------------------- .nv.constant0.attn_fwd    --------------------------
	.section	.nv.constant0.attn_fwd,"a",@progbits
	.sectionflags	@""
	.align	4
.nv.constant0.attn_fwd:
	.zero		664


//--------------------- SYMBOLS --------------------------

	.type		.nv.reservedSmem.offset0,@object
	.size		.nv.reservedSmem.offset0,0x4
